// auto-generated by cutlass_sweep.gemm — config: {"arch": "sm_100", "cluster_m": 1, "cluster_n": 1, "dtype": "bf16", "dtype_b": "bf16", "layout": "tt", "stages": 0, "tile_k": 64, "tile_m": 128, "tile_n": 128}
#include "cutlass/cutlass.h"
#include "cutlass/gemm/collective/collective_builder.hpp"
#include "cutlass/gemm/device/gemm_universal_adapter.h"
#include "cutlass/gemm/kernel/gemm_universal.hpp"
#include "cutlass/epilogue/collective/collective_builder.hpp"

using ElemA = cutlass::bfloat16_t;
using ElemB = cutlass::bfloat16_t;
using ElemCD = cutlass::bfloat16_t;
using Acc  = float;
using TileShape    = cute::Shape<cute::_128, cute::_128, cute::_64>;
using ClusterShape = cute::Shape<cute::_1, cute::_1, cute::_1>;

using CollectiveEpilogue = typename cutlass::epilogue::collective::CollectiveBuilder<
    cutlass::arch::Sm100, cutlass::arch::OpClassTensorOp,
    TileShape, ClusterShape,
    cutlass::epilogue::collective::EpilogueTileAuto,
    Acc, Acc,
    ElemCD, cutlass::layout::RowMajor, 128 / cutlass::sizeof_bits<ElemCD>::value,
    ElemCD, cutlass::layout::RowMajor, 128 / cutlass::sizeof_bits<ElemCD>::value,
    cutlass::epilogue::collective::EpilogueScheduleAuto
  >::CollectiveOp;

using CollectiveMainloop = typename cutlass::gemm::collective::CollectiveBuilder<
    cutlass::arch::Sm100, cutlass::arch::OpClassTensorOp,
    ElemA, cutlass::layout::ColumnMajor, 128 / cutlass::sizeof_bits<ElemA>::value,
    ElemB, cutlass::layout::ColumnMajor, 128 / cutlass::sizeof_bits<ElemB>::value,
    Acc,
    TileShape, ClusterShape,
    cutlass::gemm::collective::StageCountAutoCarveout<static_cast<int>(sizeof(typename CollectiveEpilogue::SharedStorage))>,
    cutlass::gemm::collective::KernelScheduleAuto
  >::CollectiveOp;

using GemmKernel = cutlass::gemm::kernel::GemmUniversal<
    cute::Shape<int,int,int,int>,
    CollectiveMainloop,
    CollectiveEpilogue
>;
using Gemm = cutlass::gemm::device::GemmUniversalAdapter<GemmKernel>;

// Force the device kernel symbol into the cubin without needing a host main.
auto* _anchor = &cutlass::device_kernel<GemmKernel>;


// ===== COMPILED SASS (sm_100a) =====

	.target	sm_100a

	.elftype	@"ET_EXEC"


//--------------------- .note.nv.tkinfo           --------------------------
	.section	.note.nv.tkinfo,"",@"SHT_NOTE"
	.sectionflags	@"SHF_NOTE_NV_TKINFO"
	.tkinfo
        /*0018*/ 	.word	0x00000002
        /*0030*/ 	.string	""
        /*0030*/ 	.string	"ptxas"
        /*0030*/ 	.string	"Cuda compilation tools, release 13.0, V13.0.88"
        /*0030*/ 	.string	"Build cuda_13.0.r13.0/compiler.36424714_0"
        /*0030*/ 	.string	"-arch sm_100a -m 64 "



//--------------------- .note.nv.cuinfo           --------------------------
	.section	.note.nv.cuinfo,"",@"SHT_NOTE"
	.sectionflags	@"SHF_NOTE_NV_CUINFO"
        /*0018*/ 	.short	0x0002
        /*001a*/ 	.short	0x0064
        /*001c*/ 	.short	0x0082
	.zero		2


//--------------------- .nv.info                  --------------------------
	.section	.nv.info,"",@"SHT_CUDA_INFO"
	.align	4


	//----- nvinfo : EIATTR_REGCOUNT
	.align		4
        /*0000*/ 	.byte	0x04, 0x2f
        /*0002*/ 	.short	(.L_19 - .L_18)
	.align		4
.L_18:
        /*0004*/ 	.word	index@(_ZN7cutlass13device_kernelINS_4gemm6kernel13GemmUniversalIN4cute5tupleIJiiiiEEENS1_10collective13CollectiveMmaINS1_35MainloopSm100TmaUmmaWarpSpecializedILi6ELi2ELi4ENS5_IJNS4_1CILi1EEESB_SB_EEEEENS5_IJNSA_ILi128EEESE_NSA_ILi64EEEEEENS_10bfloat16_tENS5_IJSB_llEEESH_NS5_IJlSB_lEEENS4_8TiledMMAINS4_8MMA_AtomIJNS4_20SM100_MMA_F16BF16_SSISH_SH_fLi128ELi128ELNS4_4UMMA5MajorE1ELSO_0ELNSN_7ScaleInE0ELSP_0EEEEEENS4_6LayoutISC_NS5_IJNSA_ILi0EEEST_ST_EEEEENS5_IJNS4_10UnderscoreESW_SW_EEEEENS4_13SM90_TMA_LOADENS4_14ComposedLayoutINS4_7SwizzleILi3ELi4ELi3EEENS4_18smem_ptr_flag_bitsILi16EEENSS_INS5_IJSF_NSA_ILi8EEEEEENS5_IJSB_SF_EEEEEEEvNS4_8identityESZ_NS10_IS12_S14_NSS_INS5_IJS15_SF_EEENS5_IJSF_SB_EEEEEEEvS1A_EENS_8epilogue10collective18CollectiveEpilogueINS1G_23Sm100TmaWarpSpecializedILi4ELi2ELi32ELb1ELb0EEEJSG_NS5_IJNSS_ISE_SB_EENSS_INSA_ILi32EEESB_EEEEESH_SJ_SH_SJ_NS1G_6fusion15FusionCallbacksIS1K_NS1P_17LinearCombinationISH_fSH_fLNS_15FloatRoundStyleE2EEESG_S1O_JEEENS4_5SM1004TMEM4LOAD26SM100_TMEM_LOAD_32dp32b32xESZ_NS10_INS11_ILi2ELi4ELi3EEES14_NSS_INS5_IJS15_S1M_EEENS5_IJS1M_SB_EEEEEEENS4_39AutoVectorizingCopyWithAssumedAlignmentILi128EEENS4_14SM90_TMA_STOREES23_S25_S25_EEEvvEEEEvNT_6ParamsE)
        /*0008*/ 	.word	0x0000006e


	//----- nvinfo : EIATTR_FRAME_SIZE
	.align		4
.L_19:
        /*000c*/ 	.byte	0x04, 0x11
        /*000e*/ 	.short	(.L_21 - .L_20)
	.align		4
.L_20:
        /*0010*/ 	.word	index@($__internal_2_$__cuda_sm10x_tcgen05_guardrail_trap_unallocated_columns_being_dealloced)
        /*0014*/ 	.word	0x00000000


	//----- nvinfo : EIATTR_FRAME_SIZE
	.align		4
.L_21:
        /*0018*/ 	.byte	0x04, 0x11
        /*001a*/ 	.short	(.L_23 - .L_22)
	.align		4
.L_22:
        /*001c*/ 	.word	index@($__internal_1_$__cuda_sm10x_tcgen05_guardrail_trap_phase_invalid_during_alloc)
        /*0020*/ 	.word	0x00000000


	//----- nvinfo : EIATTR_FRAME_SIZE
	.align		4
.L_23:
        /*0024*/ 	.byte	0x04, 0x11
        /*0026*/ 	.short	(.L_25 - .L_24)
	.align		4
.L_24:
        /*0028*/ 	.word	index@($__internal_0_$__cuda_sm10x_tcgen05_guardrail_trap_col_being_dealloced_not_returned_by_alloc)
        /*002c*/ 	.word	0x00000000


	//----- nvinfo : EIATTR_FRAME_SIZE
	.align		4
.L_25:
        /*0030*/ 	.byte	0x04, 0x11
        /*0032*/ 	.short	(.L_27 - .L_26)
	.align		4
.L_26:
        /*0034*/ 	.word	index@(_ZN7cutlass13device_kernelINS_4gemm6kernel13GemmUniversalIN4cute5tupleIJiiiiEEENS1_10collective13CollectiveMmaINS1_35MainloopSm100TmaUmmaWarpSpecializedILi6ELi2ELi4ENS5_IJNS4_1CILi1EEESB_SB_EEEEENS5_IJNSA_ILi128EEESE_NSA_ILi64EEEEEENS_10bfloat16_tENS5_IJSB_llEEESH_NS5_IJlSB_lEEENS4_8TiledMMAINS4_8MMA_AtomIJNS4_20SM100_MMA_F16BF16_SSISH_SH_fLi128ELi128ELNS4_4UMMA5MajorE1ELSO_0ELNSN_7ScaleInE0ELSP_0EEEEEENS4_6LayoutISC_NS5_IJNSA_ILi0EEEST_ST_EEEEENS5_IJNS4_10UnderscoreESW_SW_EEEEENS4_13SM90_TMA_LOADENS4_14ComposedLayoutINS4_7SwizzleILi3ELi4ELi3EEENS4_18smem_ptr_flag_bitsILi16EEENSS_INS5_IJSF_NSA_ILi8EEEEEENS5_IJSB_SF_EEEEEEEvNS4_8identityESZ_NS10_IS12_S14_NSS_INS5_IJS15_SF_EEENS5_IJSF_SB_EEEEEEEvS1A_EENS_8epilogue10collective18CollectiveEpilogueINS1G_23Sm100TmaWarpSpecializedILi4ELi2ELi32ELb1ELb0EEEJSG_NS5_IJNSS_ISE_SB_EENSS_INSA_ILi32EEESB_EEEEESH_SJ_SH_SJ_NS1G_6fusion15FusionCallbacksIS1K_NS1P_17LinearCombinationISH_fSH_fLNS_15FloatRoundStyleE2EEESG_S1O_JEEENS4_5SM1004TMEM4LOAD26SM100_TMEM_LOAD_32dp32b32xESZ_NS10_INS11_ILi2ELi4ELi3EEES14_NSS_INS5_IJS15_S1M_EEENS5_IJS1M_SB_EEEEEEENS4_39AutoVectorizingCopyWithAssumedAlignmentILi128EEENS4_14SM90_TMA_STOREES23_S25_S25_EEEvvEEEEvNT_6ParamsE)
        /*0038*/ 	.word	0x00000000


	//----- nvinfo : EIATTR_MIN_STACK_SIZE
	.align		4
.L_27:
        /*003c*/ 	.byte	0x04, 0x12
        /*003e*/ 	.short	(.L_29 - .L_28)
	.align		4
.L_28:
        /*0040*/ 	.word	index@(_ZN7cutlass13device_kernelINS_4gemm6kernel13GemmUniversalIN4cute5tupleIJiiiiEEENS1_10collective13CollectiveMmaINS1_35MainloopSm100TmaUmmaWarpSpecializedILi6ELi2ELi4ENS5_IJNS4_1CILi1EEESB_SB_EEEEENS5_IJNSA_ILi128EEESE_NSA_ILi64EEEEEENS_10bfloat16_tENS5_IJSB_llEEESH_NS5_IJlSB_lEEENS4_8TiledMMAINS4_8MMA_AtomIJNS4_20SM100_MMA_F16BF16_SSISH_SH_fLi128ELi128ELNS4_4UMMA5MajorE1ELSO_0ELNSN_7ScaleInE0ELSP_0EEEEEENS4_6LayoutISC_NS5_IJNSA_ILi0EEEST_ST_EEEEENS5_IJNS4_10UnderscoreESW_SW_EEEEENS4_13SM90_TMA_LOADENS4_14ComposedLayoutINS4_7SwizzleILi3ELi4ELi3EEENS4_18smem_ptr_flag_bitsILi16EEENSS_INS5_IJSF_NSA_ILi8EEEEEENS5_IJSB_SF_EEEEEEEvNS4_8identityESZ_NS10_IS12_S14_NSS_INS5_IJS15_SF_EEENS5_IJSF_SB_EEEEEEEvS1A_EENS_8epilogue10collective18CollectiveEpilogueINS1G_23Sm100TmaWarpSpecializedILi4ELi2ELi32ELb1ELb0EEEJSG_NS5_IJNSS_ISE_SB_EENSS_INSA_ILi32EEESB_EEEEESH_SJ_SH_SJ_NS1G_6fusion15FusionCallbacksIS1K_NS1P_17LinearCombinationISH_fSH_fLNS_15FloatRoundStyleE2EEESG_S1O_JEEENS4_5SM1004TMEM4LOAD26SM100_TMEM_LOAD_32dp32b32xESZ_NS10_INS11_ILi2ELi4ELi3EEES14_NSS_INS5_IJS15_S1M_EEENS5_IJS1M_SB_EEEEEEENS4_39AutoVectorizingCopyWithAssumedAlignmentILi128EEENS4_14SM90_TMA_STOREES23_S25_S25_EEEvvEEEEvNT_6ParamsE)
        /*0044*/ 	.word	0x00000000
.L_29:


//--------------------- .nv.compat                --------------------------
	.section	.nv.compat,"",@"SHT_CUDA_COMPAT_INFO"
	.align	4
        /*0000*/ 	.byte	0x02, 0x09, 0x01, 0x00, 0x02, 0x02, 0x02, 0x00, 0x02, 0x05, 0x05, 0x00, 0x03, 0x07, 0x01, 0x01
        /*0010*/ 	.byte	0x02, 0x03, 0x01, 0x00, 0x02, 0x06, 0x01, 0x00, 0x04, 0x0b, 0x08, 0x00, 0x09, 0x00, 0x00, 0x00
        /*0020*/ 	.byte	0x00, 0x00, 0x00, 0x00


//--------------------- .nv.info._ZN7cutlass13device_kernelINS_4gemm6kernel13GemmUniversalIN4cute5tupleIJiiiiEEENS1_10collective13CollectiveMmaINS1_35MainloopSm100TmaUmmaWarpSpecializedILi6ELi2ELi4ENS5_IJNS4_1CILi1EEESB_SB_EEEEENS5_IJNSA_ILi128EEESE_NSA_ILi64EEEEEENS_10bfloat16_tENS5_IJSB_llEEESH_NS5_IJlSB_lEEENS4_8TiledMMAINS4_8MMA_AtomIJNS4_20SM100_MMA_F16BF16_SSISH_SH_fLi128ELi128ELNS4_4UMMA5MajorE1ELSO_0ELNSN_7ScaleInE0ELSP_0EEEEEENS4_6LayoutISC_NS5_IJNSA_ILi0EEEST_ST_EEEEENS5_IJNS4_10UnderscoreESW_SW_EEEEENS4_13SM90_TMA_LOADENS4_14ComposedLayoutINS4_7SwizzleILi3ELi4ELi3EEENS4_18smem_ptr_flag_bitsILi16EEENSS_INS5_IJSF_NSA_ILi8EEEEEENS5_IJSB_SF_EEEEEEEvNS4_8identityESZ_NS10_IS12_S14_NSS_INS5_IJS15_SF_EEENS5_IJSF_SB_EEEEEEEvS1A_EENS_8epilogue10collective18CollectiveEpilogueINS1G_23Sm100TmaWarpSpecializedILi4ELi2ELi32ELb1ELb0EEEJSG_NS5_IJNSS_ISE_SB_EENSS_INSA_ILi32EEESB_EEEEESH_SJ_SH_SJ_NS1G_6fusion15FusionCallbacksIS1K_NS1P_17LinearCombinationISH_fSH_fLNS_15FloatRoundStyleE2EEESG_S1O_JEEENS4_5SM1004TMEM4LOAD26SM100_TMEM_LOAD_32dp32b32xESZ_NS10_INS11_ILi2ELi4ELi3EEES14_NSS_INS5_IJS15_S1M_EEENS5_IJS1M_SB_EEEEEEENS4_39AutoVectorizingCopyWithAssumedAlignmentILi128EEENS4_14SM90_TMA_STOREES23_S25_S25_EEEvvEEEEvNT_6ParamsE --------------------------
	.section	.nv.info._ZN7cutlass13device_kernelINS_4gemm6kernel13GemmUniversalIN4cute5tupleIJiiiiEEENS1_10collective13CollectiveMmaINS1_35MainloopSm100TmaUmmaWarpSpecializedILi6ELi2ELi4ENS5_IJNS4_1CILi1EEESB_SB_EEEEENS5_IJNSA_ILi128EEESE_NSA_ILi64EEEEEENS_10bfloat16_tENS5_IJSB_llEEESH_NS5_IJlSB_lEEENS4_8TiledMMAINS4_8MMA_AtomIJNS4_20SM100_MMA_F16BF16_SSISH_SH_fLi128ELi128ELNS4_4UMMA5MajorE1ELSO_0ELNSN_7ScaleInE0ELSP_0EEEEEENS4_6LayoutISC_NS5_IJNSA_ILi0EEEST_ST_EEEEENS5_IJNS4_10UnderscoreESW_SW_EEEEENS4_13SM90_TMA_LOADENS4_14ComposedLayoutINS4_7SwizzleILi3ELi4ELi3EEENS4_18smem_ptr_flag_bitsILi16EEENSS_INS5_IJSF_NSA_ILi8EEEEEENS5_IJSB_SF_EEEEEEEvNS4_8identityESZ_NS10_IS12_S14_NSS_INS5_IJS15_SF_EEENS5_IJSF_SB_EEEEEEEvS1A_EENS_8epilogue10collective18CollectiveEpilogueINS1G_23Sm100TmaWarpSpecializedILi4ELi2ELi32ELb1ELb0EEEJSG_NS5_IJNSS_ISE_SB_EENSS_INSA_ILi32EEESB_EEEEESH_SJ_SH_SJ_NS1G_6fusion15FusionCallbacksIS1K_NS1P_17LinearCombinationISH_fSH_fLNS_15FloatRoundStyleE2EEESG_S1O_JEEENS4_5SM1004TMEM4LOAD26SM100_TMEM_LOAD_32dp32b32xESZ_NS10_INS11_ILi2ELi4ELi3EEES14_NSS_INS5_IJS15_S1M_EEENS5_IJS1M_SB_EEEEEEENS4_39AutoVectorizingCopyWithAssumedAlignmentILi128EEENS4_14SM90_TMA_STOREES23_S25_S25_EEEvvEEEEvNT_6ParamsE,"",@"SHT_CUDA_INFO"
	.sectionflags	@""
	.align	4


	//----- nvinfo : EIATTR_CUDA_API_VERSION
	.align		4
        /*0000*/ 	.byte	0x04, 0x37
        /*0002*/ 	.short	(.L_31 - .L_30)
.L_30:
        /*0004*/ 	.word	0x00000082


	//----- nvinfo : EIATTR_KPARAM_INFO
	.align		4
.L_31:
        /*0008*/ 	.byte	0x04, 0x17
        /*000a*/ 	.short	(.L_33 - .L_32)
.L_32:
        /*000c*/ 	.word	0x00000000
        /*0010*/ 	.short	0x0000
        /*0012*/ 	.short	0x0000
        /*0014*/ 	.byte	0x00, 0xf0, 0x01, 0x20


	//----- nvinfo : EIATTR_AT_ENTRY_FRAGMENTS
	.align		4
.L_33:
        /*0018*/ 	.byte	0x04, 0x4f
        /*001a*/ 	.short	(.L_35 - .L_34)


	//   ....[0]....
.L_34:
        /*001c*/ 	.word	0x00000006


	//----- nvinfo : EIATTR_RESERVED_SMEM_USED
	.align		4
.L_35:
        /*0020*/ 	.byte	0x01, 0x41
	.zero		2


	//----- nvinfo : EIATTR_SPARSE_MMA_MASK
	.align		4
        /*0024*/ 	.byte	0x03, 0x50
        /*0026*/ 	.short	0x0000


	//----- nvinfo : EIATTR_TCGEN05_1CTA_USED
	.align		4
        /*0028*/ 	.byte	0x01, 0x51
	.zero		2


	//----- nvinfo : EIATTR_MAXREG_COUNT
	.align		4
        /*002c*/ 	.byte	0x03, 0x1b
        /*002e*/ 	.short	0x00ff


	//----- nvinfo : EIATTR_NUM_BARRIERS
	.align		4
        /*0030*/ 	.byte	0x02, 0x4c
        /*0032*/ 	.byte	0x07
	.zero		1


	//----- nvinfo : EIATTR_EXTERNS
	.align		4
        /*0034*/ 	.byte	0x04, 0x0f
        /*0036*/ 	.short	(.L_37 - .L_36)


	//   ....[0]....
	.align		4
.L_36:
        /*0038*/ 	.word	index@(__assertfail)


	//----- nvinfo : EIATTR_MERCURY_ISA_VERSION
	.align		4
.L_37:
        /*003c*/ 	.byte	0x03, 0x5f
        /*003e*/ 	.short	0x0101


	//----- nvinfo : EIATTR_INT_WARP_WIDE_INSTR_OFFSETS
	.align		4
        /*0040*/ 	.byte	0x04, 0x31
        /*0042*/ 	.short	(.L_39 - .L_38)


	//   ....[0]....
.L_38:
        /*0044*/ 	.word	0x00001ec0


	//   ....[1]....
        /*0048*/ 	.word	0x00003a20


	//   ....[2]....
        /*004c*/ 	.word	0x00003a50


	//   ....[3]....
        /*0050*/ 	.word	0x00003aa0


	//   ....[4]....
        /*0054*/ 	.word	0x000043c0


	//   ....[5]....
        /*0058*/ 	.word	0x00004420


	//   ....[6]....
        /*005c*/ 	.word	0x00004500


	//   ....[7]....
        /*0060*/ 	.word	0x00004570


	//   ....[8]....
        /*0064*/ 	.word	0x00004680


	//   ....[9]....
        /*0068*/ 	.word	0x00004710


	//   ....[10]....
        /*006c*/ 	.word	0x000048e0


	//   ....[11]....
        /*0070*/ 	.word	0x00004a40


	//----- nvinfo : EIATTR_COOP_GROUP_MASK_REGIDS
	.align		4
.L_39:
        /*0074*/ 	.byte	0x04, 0x29
        /*0076*/ 	.short	(.L_41 - .L_40)


	//   ....[0]....
.L_40:
        /*0078*/ 	.word	0xffffffff


	//   ....[1]....
        /*007c*/ 	.word	0xffffffff


	//   ....[2]....
        /*0080*/ 	.word	0xffffffff


	//   ....[3]....
        /*0084*/ 	.word	0xffffffff


	//   ....[4]....
        /*0088*/ 	.word	0xffffffff


	//   ....[5]....
        /*008c*/ 	.word	0xffffffff


	//   ....[6]....
        /*0090*/ 	.word	0xffffffff


	//   ....[7]....
        /*0094*/ 	.word	0xffffffff


	//   ....[8]....
        /*0098*/ 	.word	0xffffffff


	//   ....[9]....
        /*009c*/ 	.word	0xffffffff


	//   ....[10]....
        /*00a0*/ 	.word	0xffffffff


	//   ....[11]....
        /*00a4*/ 	.word	0xffffffff


	//   ....[12]....
        /*00a8*/ 	.word	0xffffffff


	//----- nvinfo : EIATTR_COOP_GROUP_INSTR_OFFSETS
	.align		4
.L_41:
        /*00ac*/ 	.byte	0x04, 0x28
        /*00ae*/ 	.short	(.L_43 - .L_42)


	//   ....[0]....
.L_42:
        /*00b0*/ 	.word	0x00000090


	//   ....[1]....
        /*00b4*/ 	.word	0x000004d0


	//   ....[2]....
        /*00b8*/ 	.word	0x00000680


	//   ....[3]....
        /*00bc*/ 	.word	0x00000820


	//   ....[4]....
        /*00c0*/ 	.word	0x00000920


	//   ....[5]....
        /*00c4*/ 	.word	0x00000a90


	//   ....[6]....
        /*00c8*/ 	.word	0x00000c30


	//   ....[7]....
        /*00cc*/ 	.word	0x00001da0


	//   ....[8]....
        /*00d0*/ 	.word	0x00002ca0


	//   ....[9]....
        /*00d4*/ 	.word	0x00002eb0


	//   ....[10]....
        /*00d8*/ 	.word	0x00002ee0


	//   ....[11]....
        /*00dc*/ 	.word	0x00003910


	//   ....[12]....
        /*00e0*/ 	.word	0x00003b40


	//----- nvinfo : EIATTR_VRC_CTA_INIT_COUNT
	.align		4
.L_43:
        /*00e4*/ 	.byte	0x02, 0x4a
        /*00e6*/ 	.byte	0x80
	.zero		1


	//----- nvinfo : EIATTR_SYSCALL_OFFSETS
	.align		4
        /*00e8*/ 	.byte	0x04, 0x46
        /*00ea*/ 	.short	(.L_45 - .L_44)


	//   ....[0]....
.L_44:
        /*00ec*/ 	.word	0x000054c0


	//   ....[1]....
        /*00f0*/ 	.word	0x000055b0


	//   ....[2]....
        /*00f4*/ 	.word	0x00005d20


	//   ....[3]....
        /*00f8*/ 	.word	0x000069a0


	//   ....[4]....
        /*00fc*/ 	.word	0x000075f0


	//   ....[5]....
        /*0100*/ 	.word	0x00008240


	//----- nvinfo : EIATTR_MBARRIER_INSTR_OFFSETS
	.align		4
.L_45:
        /*0104*/ 	.byte	0x04, 0x39
        /*0106*/ 	.short	(.L_47 - .L_46)


	//   ....[0]....
.L_46:
        /*0108*/ 	.word	0x000005b0
        /*010c*/ 	.word	0x000000ff
        /*0110*/ 	.word	0x00000000
        /*0114*/ 	.short	0x0100
        /*0116*/ 	.byte	0x05
	.zero		1


	//   ....[1]....
        /*0118*/ 	.word	0x000005c0
        /*011c*/ 	.word	0x000000ff
        /*0120*/ 	.word	0x00000030
        /*0124*/ 	.short	0x0100
        /*0126*/ 	.byte	0x05
	.zero		1


	//   ....[2]....
        /*0128*/ 	.word	0x000005d0
        /*012c*/ 	.word	0x000000ff
        /*0130*/ 	.word	0x00000008
        /*0134*/ 	.short	0x0100
        /*0136*/ 	.byte	0x05
	.zero		1


	//   ....[3]....
        /*0138*/ 	.word	0x000005e0
        /*013c*/ 	.word	0x000000ff
        /*0140*/ 	.word	0x00000038
        /*0144*/ 	.short	0x0100
        /*0146*/ 	.byte	0x05
	.zero		1


	//   ....[4]....
        /*0148*/ 	.word	0x000005f0
        /*014c*/ 	.word	0x000000ff
        /*0150*/ 	.word	0x00000010
        /*0154*/ 	.short	0x0100
        /*0156*/ 	.byte	0x05
	.zero		1


	//   ....[5]....
        /*0158*/ 	.word	0x00000600
        /*015c*/ 	.word	0x000000ff
        /*0160*/ 	.word	0x00000040
        /*0164*/ 	.short	0x0100
        /*0166*/ 	.byte	0x05
	.zero		1


	//   ....[6]....
        /*0168*/ 	.word	0x00000610
        /*016c*/ 	.word	0x000000ff
        /*0170*/ 	.word	0x00000018
        /*0174*/ 	.short	0x0100
        /*0176*/ 	.byte	0x05
	.zero		1


	//   ....[7]....
        /*0178*/ 	.word	0x00000620
        /*017c*/ 	.word	0x000000ff
        /*0180*/ 	.word	0x00000048
        /*0184*/ 	.short	0x0100
        /*0186*/ 	.byte	0x05
	.zero		1


	//   ....[8]....
        /*0188*/ 	.word	0x00000630
        /*018c*/ 	.word	0x000000ff
        /*0190*/ 	.word	0x00000020
        /*0194*/ 	.short	0x0100
        /*0196*/ 	.byte	0x05
	.zero		1


	//   ....[9]....
        /*0198*/ 	.word	0x00000640
        /*019c*/ 	.word	0x000000ff
        /*01a0*/ 	.word	0x00000050
        /*01a4*/ 	.short	0x0100
        /*01a6*/ 	.byte	0x05
	.zero		1


	//   ....[10]....
        /*01a8*/ 	.word	0x00000650
        /*01ac*/ 	.word	0x000000ff
        /*01b0*/ 	.word	0x00000028
        /*01b4*/ 	.short	0x0100
        /*01b6*/ 	.byte	0x05
	.zero		1


	//   ....[11]....
        /*01b8*/ 	.word	0x00000660
        /*01bc*/ 	.word	0x000000ff
        /*01c0*/ 	.word	0x00000058
        /*01c4*/ 	.short	0x0100
        /*01c6*/ 	.byte	0x05
	.zero		1


	//   ....[12]....
        /*01c8*/ 	.word	0x00000790
        /*01cc*/ 	.word	0x000000ff
        /*01d0*/ 	.word	0x00000060
        /*01d4*/ 	.short	0x0100
        /*01d6*/ 	.byte	0x07
	.zero		1


	//   ....[13]....
        /*01d8*/ 	.word	0x000007a0
        /*01dc*/ 	.word	0x000000ff
        /*01e0*/ 	.word	0x00000080
        /*01e4*/ 	.short	0x0100
        /*01e6*/ 	.byte	0x07
	.zero		1


	//   ....[14]....
        /*01e8*/ 	.word	0x000007b0
        /*01ec*/ 	.word	0x000000ff
        /*01f0*/ 	.word	0x00000068
        /*01f4*/ 	.short	0x0100
        /*01f6*/ 	.byte	0x07
	.zero		1


	//   ....[15]....
        /*01f8*/ 	.word	0x000007c0
        /*01fc*/ 	.word	0x000000ff
        /*0200*/ 	.word	0x00000088
        /*0204*/ 	.short	0x0100
        /*0206*/ 	.byte	0x07
	.zero		1


	//   ....[16]....
        /*0208*/ 	.word	0x000007d0
        /*020c*/ 	.word	0x000000ff
        /*0210*/ 	.word	0x00000070
        /*0214*/ 	.short	0x0100
        /*0216*/ 	.byte	0x07
	.zero		1


	//   ....[17]....
        /*0218*/ 	.word	0x000007e0
        /*021c*/ 	.word	0x000000ff
        /*0220*/ 	.word	0x00000090
        /*0224*/ 	.short	0x0100
        /*0226*/ 	.byte	0x07
	.zero		1


	//   ....[18]....
        /*0228*/ 	.word	0x000007f0
        /*022c*/ 	.word	0x000000ff
        /*0230*/ 	.word	0x00000078
        /*0234*/ 	.short	0x0100
        /*0236*/ 	.byte	0x07
	.zero		1


	//   ....[19]....
        /*0238*/ 	.word	0x00000800
        /*023c*/ 	.word	0x000000ff
        /*0240*/ 	.word	0x00000098
        /*0244*/ 	.short	0x0100
        /*0246*/ 	.byte	0x07
	.zero		1


	//   ....[20]....
        /*0248*/ 	.word	0x000008f0
        /*024c*/ 	.word	0x000000ff
        /*0250*/ 	.word	0x000000a0
        /*0254*/ 	.short	0x0100
        /*0256*/ 	.byte	0x05
	.zero		1


	//   ....[21]....
        /*0258*/ 	.word	0x00000900
        /*025c*/ 	.word	0x000000ff
        /*0260*/ 	.word	0x000000a8
        /*0264*/ 	.short	0x0100
        /*0266*/ 	.byte	0x05
	.zero		1


	//   ....[22]....
        /*0268*/ 	.word	0x00000a40
        /*026c*/ 	.word	0x000000ff
        /*0270*/ 	.word	0x000000b0
        /*0274*/ 	.short	0x0100
        /*0276*/ 	.byte	0x05
	.zero		1


	//   ....[23]....
        /*0278*/ 	.word	0x00000a50
        /*027c*/ 	.word	0x000000ff
        /*0280*/ 	.word	0x000000c0
        /*0284*/ 	.short	0x0100
        /*0286*/ 	.byte	0x05
	.zero		1


	//   ....[24]....
        /*0288*/ 	.word	0x00000a60
        /*028c*/ 	.word	0x000000ff
        /*0290*/ 	.word	0x000000b8
        /*0294*/ 	.short	0x0100
        /*0296*/ 	.byte	0x05
	.zero		1


	//   ....[25]....
        /*0298*/ 	.word	0x00000a70
        /*029c*/ 	.word	0x000000ff
        /*02a0*/ 	.word	0x000000c8
        /*02a4*/ 	.short	0x0100
        /*02a6*/ 	.byte	0x05
	.zero		1


	//   ....[26]....
        /*02a8*/ 	.word	0x00000ba0
        /*02ac*/ 	.word	0x000000ff
        /*02b0*/ 	.word	0x000000d0
        /*02b4*/ 	.short	0x0100
        /*02b6*/ 	.byte	0x07
	.zero		1


	//   ....[27]....
        /*02b8*/ 	.word	0x00000bb0
        /*02bc*/ 	.word	0x000000ff
        /*02c0*/ 	.word	0x000000f0
        /*02c4*/ 	.short	0x0100
        /*02c6*/ 	.byte	0x07
	.zero		1


	//   ....[28]....
        /*02c8*/ 	.word	0x00000bc0
        /*02cc*/ 	.word	0x000000ff
        /*02d0*/ 	.word	0x000000d8
        /*02d4*/ 	.short	0x0100
        /*02d6*/ 	.byte	0x07
	.zero		1


	//   ....[29]....
        /*02d8*/ 	.word	0x00000bd0
        /*02dc*/ 	.word	0x000000ff
        /*02e0*/ 	.word	0x000000f8
        /*02e4*/ 	.short	0x0100
        /*02e6*/ 	.byte	0x07
	.zero		1


	//   ....[30]....
        /*02e8*/ 	.word	0x00000be0
        /*02ec*/ 	.word	0x000000ff
        /*02f0*/ 	.word	0x000000e0
        /*02f4*/ 	.short	0x0100
        /*02f6*/ 	.byte	0x07
	.zero		1


	//   ....[31]....
        /*02f8*/ 	.word	0x00000bf0
        /*02fc*/ 	.word	0x000000ff
        /*0300*/ 	.word	0x00000100
        /*0304*/ 	.short	0x0100
        /*0306*/ 	.byte	0x07
	.zero		1


	//   ....[32]....
        /*0308*/ 	.word	0x00000c00
        /*030c*/ 	.word	0x000000ff
        /*0310*/ 	.word	0x000000e8
        /*0314*/ 	.short	0x0100
        /*0316*/ 	.byte	0x07
	.zero		1


	//   ....[33]....
        /*0318*/ 	.word	0x00000c10
        /*031c*/ 	.word	0x000000ff
        /*0320*/ 	.word	0x00000108
        /*0324*/ 	.short	0x0100
        /*0326*/ 	.byte	0x07
	.zero		1


	//   ....[34]....
        /*0328*/ 	.word	0x00000d00
        /*032c*/ 	.word	0x000000ff
        /*0330*/ 	.word	0x00000110
        /*0334*/ 	.short	0x0100
        /*0336*/ 	.byte	0x05
	.zero		1


	//   ....[35]....
        /*0338*/ 	.word	0x00000d10
        /*033c*/ 	.word	0x000000ff
        /*0340*/ 	.word	0x00000120
        /*0344*/ 	.short	0x0100
        /*0346*/ 	.byte	0x05
	.zero		1


	//   ....[36]....
        /*0348*/ 	.word	0x00000d20
        /*034c*/ 	.word	0x000000ff
        /*0350*/ 	.word	0x00000118
        /*0354*/ 	.short	0x0100
        /*0356*/ 	.byte	0x05
	.zero		1


	//   ....[37]....
        /*0358*/ 	.word	0x00000d30
        /*035c*/ 	.word	0x000000ff
        /*0360*/ 	.word	0x00000128
        /*0364*/ 	.short	0x0100
        /*0366*/ 	.byte	0x05
	.zero		1


	//   ....[38]....
        /*0368*/ 	.word	0x00001600
        /*036c*/ 	.word	0x00000002
        /*0370*/ 	.word	0x00000120
        /*0374*/ 	.short	0x010a
        /*0376*/ 	.byte	0xff
	.zero		1


	//   ....[39]....
        /*0378*/ 	.word	0x00001630
        /*037c*/ 	.word	0x00000002
        /*0380*/ 	.word	0x00000110
        /*0384*/ 	.short	0x0101
        /*0386*/ 	.byte	0xff
	.zero		1


	//   ....[40]....
        /*0388*/ 	.word	0x00001700
        /*038c*/ 	.word	0x000000ff
        /*0390*/ 	.word	0x00000030
        /*0394*/ 	.short	0x010a
        /*0396*/ 	.byte	0x08
	.zero		1


	//   ....[41]....
        /*0398*/ 	.word	0x000017b0
        /*039c*/ 	.word	0x000000ff
        /*03a0*/ 	.word	0x00000030
        /*03a4*/ 	.short	0x010a
        /*03a6*/ 	.byte	0x21
	.zero		1


	//   ....[42]....
        /*03a8*/ 	.word	0x00001910
        /*03ac*/ 	.word	0x000000ff
        /*03b0*/ 	.word	0x00000030
        /*03b4*/ 	.short	0x010a
        /*03b6*/ 	.byte	0x08
	.zero		1


	//   ....[43]....
        /*03b8*/ 	.word	0x00001a50
        /*03bc*/ 	.word	0x000000ff
        /*03c0*/ 	.word	0x000000a8
        /*03c4*/ 	.short	0x0101
        /*03c6*/ 	.byte	0x04
	.zero		1


	//   ....[44]....
        /*03c8*/ 	.word	0x00001a70
        /*03cc*/ 	.word	0x000000ff
        /*03d0*/ 	.word	0x00000030
        /*03d4*/ 	.short	0x010a
        /*03d6*/ 	.byte	0x08
	.zero		1


	//   ....[45]....
        /*03d8*/ 	.word	0x00001b00
        /*03dc*/ 	.word	0x000000ff
        /*03e0*/ 	.word	0x00000030
        /*03e4*/ 	.short	0x010a
        /*03e6*/ 	.byte	0x19
	.zero		1


	//   ....[46]....
        /*03e8*/ 	.word	0x00001c60
        /*03ec*/ 	.word	0x000000ff
        /*03f0*/ 	.word	0x00000030
        /*03f4*/ 	.short	0x010a
        /*03f6*/ 	.byte	0x08
	.zero		1


	//   ....[47]....
        /*03f8*/ 	.word	0x00001dd0
        /*03fc*/ 	.word	0x00000002
        /*0400*/ 	.word	0x000000b0
        /*0404*/ 	.short	0x010a
        /*0406*/ 	.byte	0xff
	.zero		1


	//   ....[48]....
        /*0408*/ 	.word	0x00001e90
        /*040c*/ 	.word	0x00000002
        /*0410*/ 	.word	0x00000000
        /*0414*/ 	.short	0x0101
        /*0416*/ 	.byte	0xff
	.zero		1


	//   ....[49]....
        /*0418*/ 	.word	0x000023f0
        /*041c*/ 	.word	0x000000ff
        /*0420*/ 	.word	0x00000000
        /*0424*/ 	.short	0x010a
        /*0426*/ 	.byte	0x05
	.zero		1


	//   ....[50]....
        /*0428*/ 	.word	0x00002480
        /*042c*/ 	.word	0x000000ff
        /*0430*/ 	.word	0x00000000
        /*0434*/ 	.short	0x010a
        /*0436*/ 	.byte	0x05
	.zero		1


	//   ....[51]....
        /*0438*/ 	.word	0x00002510
        /*043c*/ 	.word	0x000000ff
        /*0440*/ 	.word	0x00000000
        /*0444*/ 	.short	0x010a
        /*0446*/ 	.byte	0x05
	.zero		1


	//   ....[52]....
        /*0448*/ 	.word	0x000025a0
        /*044c*/ 	.word	0x000000ff
        /*0450*/ 	.word	0x00000000
        /*0454*/ 	.short	0x010a
        /*0456*/ 	.byte	0x05
	.zero		1


	//   ....[53]....
        /*0458*/ 	.word	0x00002630
        /*045c*/ 	.word	0x000000ff
        /*0460*/ 	.word	0x00000000
        /*0464*/ 	.short	0x010a
        /*0466*/ 	.byte	0x05
	.zero		1


	//   ....[54]....
        /*0468*/ 	.word	0x000026d0
        /*046c*/ 	.word	0x00000000
        /*0470*/ 	.word	0x00000000
        /*0474*/ 	.short	0x010a
        /*0476*/ 	.byte	0xff
	.zero		1


	//   ....[55]....
        /*0478*/ 	.word	0x000027f0
        /*047c*/ 	.word	0x00000000
        /*0480*/ 	.word	0x00000110
        /*0484*/ 	.short	0x010a
        /*0486*/ 	.byte	0xff
	.zero		1


	//   ....[56]....
        /*0488*/ 	.word	0x00002860
        /*048c*/ 	.word	0x00000000
        /*0490*/ 	.word	0x00000000
        /*0494*/ 	.short	0x0101
        /*0496*/ 	.byte	0xff
	.zero		1


	//   ....[57]....
        /*0498*/ 	.word	0x00002880
        /*049c*/ 	.word	0x000000ff
        /*04a0*/ 	.word	0x000000c0
        /*04a4*/ 	.short	0x010a
        /*04a6*/ 	.byte	0x05
	.zero		1


	//   ....[58]....
        /*04a8*/ 	.word	0x000029a0
        /*04ac*/ 	.word	0x00000000
        /*04b0*/ 	.word	0x000000b0
        /*04b4*/ 	.short	0x010a
        /*04b6*/ 	.byte	0xff
	.zero		1


	//   ....[59]....
        /*04b8*/ 	.word	0x00002aa0
        /*04bc*/ 	.word	0x00000000
        /*04c0*/ 	.word	0x00000000
        /*04c4*/ 	.short	0x0101
        /*04c6*/ 	.byte	0xff
	.zero		1


	//   ....[60]....
        /*04c8*/ 	.word	0x00002b30
        /*04cc*/ 	.word	0x000000ff
        /*04d0*/ 	.word	0x000000c0
        /*04d4*/ 	.short	0x0106
        /*04d6*/ 	.byte	0x05
	.zero		1


	//   ....[61]....
        /*04d8*/ 	.word	0x00002b50
        /*04dc*/ 	.word	0x000000ff
        /*04e0*/ 	.word	0x000000c0
        /*04e4*/ 	.short	0x010a
        /*04e6*/ 	.byte	0x05
	.zero		1


	//   ....[62]....
        /*04e8*/ 	.word	0x00002be0
        /*04ec*/ 	.word	0x000000ff
        /*04f0*/ 	.word	0x000000c0
        /*04f4*/ 	.short	0x0106
        /*04f6*/ 	.byte	0x04
	.zero		1


	//   ....[63]....
        /*04f8*/ 	.word	0x00002c20
        /*04fc*/ 	.word	0x00000000
        /*0500*/ 	.word	0x000000c0
        /*0504*/ 	.short	0x010a
        /*0506*/ 	.byte	0xff
	.zero		1


	//   ....[64]....
        /*0508*/ 	.word	0x00003160
        /*050c*/ 	.word	0x00000000
        /*0510*/ 	.word	0x000000b0
        /*0514*/ 	.short	0x010a
        /*0516*/ 	.byte	0xff
	.zero		1


	//   ....[65]....
        /*0518*/ 	.word	0x00003270
        /*051c*/ 	.word	0x00000003
        /*0520*/ 	.word	0x00000000
        /*0524*/ 	.short	0x0101
        /*0526*/ 	.byte	0xff
	.zero		1


	//   ....[66]....
        /*0528*/ 	.word	0x00003280
        /*052c*/ 	.word	0x000000ff
        /*0530*/ 	.word	0x00000000
        /*0534*/ 	.short	0x010a
        /*0536*/ 	.byte	0x06
	.zero		1


	//   ....[67]....
        /*0538*/ 	.word	0x000032a0
        /*053c*/ 	.word	0x000000ff
        /*0540*/ 	.word	0x000000f0
        /*0544*/ 	.short	0x010a
        /*0546*/ 	.byte	0x07
	.zero		1


	//   ....[68]....
        /*0548*/ 	.word	0x00003370
        /*054c*/ 	.word	0x000000ff
        /*0550*/ 	.word	0x00000000
        /*0554*/ 	.short	0x010a
        /*0556*/ 	.byte	0x06
	.zero		1


	//   ....[69]....
        /*0558*/ 	.word	0x000034a0
        /*055c*/ 	.word	0x000000ff
        /*0560*/ 	.word	0x00000000
        /*0564*/ 	.short	0x010a
        /*0566*/ 	.byte	0x1a
	.zero		1


	//   ....[70]....
        /*0568*/ 	.word	0x00003740
        /*056c*/ 	.word	0x000000ff
        /*0570*/ 	.word	0x00000000
        /*0574*/ 	.short	0x010a
        /*0576*/ 	.byte	0x06
	.zero		1


	//   ....[71]....
        /*0578*/ 	.word	0x000037d0
        /*057c*/ 	.word	0x000000ff
        /*0580*/ 	.word	0x00000000
        /*0584*/ 	.short	0x010a
        /*0586*/ 	.byte	0x06
	.zero		1


	//   ....[72]....
        /*0588*/ 	.word	0x00003860
        /*058c*/ 	.word	0x000000ff
        /*0590*/ 	.word	0x00000000
        /*0594*/ 	.short	0x010a
        /*0596*/ 	.byte	0x06
	.zero		1


	//   ....[73]....
        /*0598*/ 	.word	0x000038f0
        /*059c*/ 	.word	0x000000ff
        /*05a0*/ 	.word	0x00000000
        /*05a4*/ 	.short	0x010a
        /*05a6*/ 	.byte	0x07
	.zero		1


	//   ....[74]....
        /*05a8*/ 	.word	0x00003d70
        /*05ac*/ 	.word	0x00000000
        /*05b0*/ 	.word	0x000000b0
        /*05b4*/ 	.short	0x010a
        /*05b6*/ 	.byte	0xff
	.zero		1


	//   ....[75]....
        /*05b8*/ 	.word	0x00003e30
        /*05bc*/ 	.word	0x00000000
        /*05c0*/ 	.word	0x00000000
        /*05c4*/ 	.short	0x0101
        /*05c6*/ 	.byte	0xff
	.zero		1


	//   ....[76]....
        /*05c8*/ 	.word	0x00004150
        /*05cc*/ 	.word	0x000000ff
        /*05d0*/ 	.word	0x000000a8
        /*05d4*/ 	.short	0x010a
        /*05d6*/ 	.byte	0x07
	.zero		1


	//   ....[77]....
        /*05d8*/ 	.word	0x00004340
        /*05dc*/ 	.word	0x000000ff
        /*05e0*/ 	.word	0x00000080
        /*05e4*/ 	.short	0x010a
        /*05e6*/ 	.byte	0x07
	.zero		1


	//   ....[78]....
        /*05e8*/ 	.word	0x000044b0
        /*05ec*/ 	.word	0x000000ff
        /*05f0*/ 	.word	0x00000060
        /*05f4*/ 	.short	0x010b
        /*05f6*/ 	.byte	0x07
	.zero		1


	//   ....[79]....
        /*05f8*/ 	.word	0x000044c0
        /*05fc*/ 	.word	0x000000ff
        /*0600*/ 	.word	0x00000000
        /*0604*/ 	.short	0x0101
        /*0606*/ 	.byte	0x08
	.zero		1


	//   ....[80]....
        /*0608*/ 	.word	0x000044d0
        /*060c*/ 	.word	0x000000ff
        /*0610*/ 	.word	0x00000088
        /*0614*/ 	.short	0x010a
        /*0616*/ 	.byte	0x07
	.zero		1


	//   ....[81]....
        /*0618*/ 	.word	0x00004620
        /*061c*/ 	.word	0x000000ff
        /*0620*/ 	.word	0x00000068
        /*0624*/ 	.short	0x010b
        /*0626*/ 	.byte	0x07
	.zero		1


	//   ....[82]....
        /*0628*/ 	.word	0x00004630
        /*062c*/ 	.word	0x000000ff
        /*0630*/ 	.word	0x00000000
        /*0634*/ 	.short	0x0101
        /*0636*/ 	.byte	0x08
	.zero		1


	//   ....[83]....
        /*0638*/ 	.word	0x00004640
        /*063c*/ 	.word	0x000000ff
        /*0640*/ 	.word	0x00000090
        /*0644*/ 	.short	0x010a
        /*0646*/ 	.byte	0x07
	.zero		1


	//   ....[84]....
        /*0648*/ 	.word	0x000047c0
        /*064c*/ 	.word	0x000000ff
        /*0650*/ 	.word	0x00000070
        /*0654*/ 	.short	0x010b
        /*0656*/ 	.byte	0x07
	.zero		1


	//   ....[85]....
        /*0658*/ 	.word	0x00004800
        /*065c*/ 	.word	0x000000ff
        /*0660*/ 	.word	0x00000000
        /*0664*/ 	.short	0x0101
        /*0666*/ 	.byte	0x08
	.zero		1


	//   ....[86]....
        /*0668*/ 	.word	0x00004840
        /*066c*/ 	.word	0x000000ff
        /*0670*/ 	.word	0x00000098
        /*0674*/ 	.short	0x010a
        /*0676*/ 	.byte	0x07
	.zero		1


	//   ....[87]....
        /*0678*/ 	.word	0x00004a80
        /*067c*/ 	.word	0x000000ff
        /*0680*/ 	.word	0x00000078
        /*0684*/ 	.short	0x010b
        /*0686*/ 	.byte	0x07
	.zero		1


	//   ....[88]....
        /*0688*/ 	.word	0x00004aa0
        /*068c*/ 	.word	0x000000ff
        /*0690*/ 	.word	0x00000000
        /*0694*/ 	.short	0x0101
        /*0696*/ 	.byte	0x0d
	.zero		1


	//   ....[89]....
        /*0698*/ 	.word	0x00004ad0
        /*069c*/ 	.word	0x000000ff
        /*06a0*/ 	.word	0x00000080
        /*06a4*/ 	.short	0x010a
        /*06a6*/ 	.byte	0x07
	.zero		1


	//   ....[90]....
        /*06a8*/ 	.word	0x00004af0
        /*06ac*/ 	.word	0x000000ff
        /*06b0*/ 	.word	0x00000088
        /*06b4*/ 	.short	0x010a
        /*06b6*/ 	.byte	0x07
	.zero		1


	//   ....[91]....
        /*06b8*/ 	.word	0x00004b10
        /*06bc*/ 	.word	0x000000ff
        /*06c0*/ 	.word	0x00000090
        /*06c4*/ 	.short	0x010a
        /*06c6*/ 	.byte	0x07
	.zero		1


	//   ....[92]....
        /*06c8*/ 	.word	0x00004b50
        /*06cc*/ 	.word	0x00000000
        /*06d0*/ 	.word	0x00000098
        /*06d4*/ 	.short	0x010a
        /*06d6*/ 	.byte	0xff
	.zero		1


	//   ....[93]....
        /*06d8*/ 	.word	0x00004e80
        /*06dc*/ 	.word	0x00000000
        /*06e0*/ 	.word	0x000000b0
        /*06e4*/ 	.short	0x010a
        /*06e6*/ 	.byte	0xff
	.zero		1


	//   ....[94]....
        /*06e8*/ 	.word	0x00004f90
        /*06ec*/ 	.word	0x00000000
        /*06f0*/ 	.word	0x00000000
        /*06f4*/ 	.short	0x0101
        /*06f6*/ 	.byte	0xff
	.zero		1


	//   ....[95]....
        /*06f8*/ 	.word	0x000059e0
        /*06fc*/ 	.word	0x000000ff
        /*0700*/ 	.word	0x00000060
        /*0704*/ 	.short	0x010a
        /*0706*/ 	.byte	0x30
	.zero		1


	//   ....[96]....
        /*0708*/ 	.word	0x00005a20
        /*070c*/ 	.word	0x00000040
        /*0710*/ 	.word	0x000000d0
        /*0714*/ 	.short	0x010a
        /*0716*/ 	.byte	0xff
	.zero		1


	//   ....[97]....
        /*0718*/ 	.word	0x00005b10
        /*071c*/ 	.word	0x000000ff
        /*0720*/ 	.word	0x00000060
        /*0724*/ 	.short	0x010a
        /*0726*/ 	.byte	0x30
	.zero		1


	//   ....[98]....
        /*0728*/ 	.word	0x00005c00
        /*072c*/ 	.word	0x00000040
        /*0730*/ 	.word	0x000000d0
        /*0734*/ 	.short	0x010a
        /*0736*/ 	.byte	0xff
	.zero		1


	//   ....[99]....
        /*0738*/ 	.word	0x000066d0
        /*073c*/ 	.word	0x00000000
        /*0740*/ 	.word	0x00000000
        /*0744*/ 	.short	0x0101
        /*0746*/ 	.byte	0xff
	.zero		1


	//   ....[100]....
        /*0748*/ 	.word	0x000066e0
        /*074c*/ 	.word	0x00000002
        /*0750*/ 	.word	0x00000060
        /*0754*/ 	.short	0x010a
        /*0756*/ 	.byte	0xff
	.zero		1


	//   ....[101]....
        /*0758*/ 	.word	0x000067c0
        /*075c*/ 	.word	0x00000002
        /*0760*/ 	.word	0x00000060
        /*0764*/ 	.short	0x010a
        /*0766*/ 	.byte	0xff
	.zero		1


	//   ....[102]....
        /*0768*/ 	.word	0x00007320
        /*076c*/ 	.word	0x00000048
        /*0770*/ 	.word	0x00000000
        /*0774*/ 	.short	0x0101
        /*0776*/ 	.byte	0xff
	.zero		1


	//   ....[103]....
        /*0778*/ 	.word	0x00007340
        /*077c*/ 	.word	0x00000000
        /*0780*/ 	.word	0x00000060
        /*0784*/ 	.short	0x010a
        /*0786*/ 	.byte	0xff
	.zero		1


	//   ....[104]....
        /*0788*/ 	.word	0x00007410
        /*078c*/ 	.word	0x00000000
        /*0790*/ 	.word	0x00000060
        /*0794*/ 	.short	0x010a
        /*0796*/ 	.byte	0xff
	.zero		1


	//   ....[105]....
        /*0798*/ 	.word	0x00007f70
        /*079c*/ 	.word	0x00000048
        /*07a0*/ 	.word	0x00000000
        /*07a4*/ 	.short	0x0101
        /*07a6*/ 	.byte	0xff
	.zero		1


	//   ....[106]....
        /*07a8*/ 	.word	0x00007f90
        /*07ac*/ 	.word	0x00000000
        /*07b0*/ 	.word	0x00000060
        /*07b4*/ 	.short	0x010a
        /*07b6*/ 	.byte	0xff
	.zero		1


	//   ....[107]....
        /*07b8*/ 	.word	0x00008060
        /*07bc*/ 	.word	0x00000000
        /*07c0*/ 	.word	0x00000060
        /*07c4*/ 	.short	0x010a
        /*07c6*/ 	.byte	0xff
	.zero		1


	//   ....[108]....
        /*07c8*/ 	.word	0x000083c0
        /*07cc*/ 	.word	0x000000ff
        /*07d0*/ 	.word	0x00000000
        /*07d4*/ 	.short	0x0101
        /*07d6*/ 	.byte	0x05
	.zero		1


	//   ....[109]....
        /*07d8*/ 	.word	0x00008c20
        /*07dc*/ 	.word	0x00000000
        /*07e0*/ 	.word	0x00000000
        /*07e4*/ 	.short	0x0101
        /*07e6*/ 	.byte	0xff
	.zero		1


	//   ....[110]....
        /*07e8*/ 	.word	0x00008e90
        /*07ec*/ 	.word	0x000000ff
        /*07f0*/ 	.word	0x00000000
        /*07f4*/ 	.short	0x0101
        /*07f6*/ 	.byte	0x04
	.zero		1


	//   ....[111]....
        /*07f8*/ 	.word	0x00008eb0
        /*07fc*/ 	.word	0x00000002
        /*0800*/ 	.word	0x00000120
        /*0804*/ 	.short	0x010a
        /*0806*/ 	.byte	0xff
	.zero		1


	//   ....[112]....
        /*0808*/ 	.word	0x00008f10
        /*080c*/ 	.word	0x00000002
        /*0810*/ 	.word	0x00000030
        /*0814*/ 	.short	0x010a
        /*0816*/ 	.byte	0xff
	.zero		1


	//   ....[113]....
        /*0818*/ 	.word	0x00008f70
        /*081c*/ 	.word	0x00000002
        /*0820*/ 	.word	0x00000030
        /*0824*/ 	.short	0x010a
        /*0826*/ 	.byte	0xff
	.zero		1


	//   ....[114]....
        /*0828*/ 	.word	0x00008fc0
        /*082c*/ 	.word	0x00000002
        /*0830*/ 	.word	0x000000b0
        /*0834*/ 	.short	0x010a
        /*0836*/ 	.byte	0xff
	.zero		1


	//   ....[115]....
        /*0838*/ 	.word	0x00009020
        /*083c*/ 	.word	0x00000000
        /*0840*/ 	.word	0x00000000
        /*0844*/ 	.short	0x010a
        /*0846*/ 	.byte	0xff
	.zero		1


	//   ....[116]....
        /*0848*/ 	.word	0x00009080
        /*084c*/ 	.word	0x00000000
        /*0850*/ 	.word	0x00000000
        /*0854*/ 	.short	0x010a
        /*0856*/ 	.byte	0xff
	.zero		1


	//   ....[117]....
        /*0858*/ 	.word	0x000090e0
        /*085c*/ 	.word	0x00000000
        /*0860*/ 	.word	0x00000000
        /*0864*/ 	.short	0x010a
        /*0866*/ 	.byte	0xff
	.zero		1


	//   ....[118]....
        /*0868*/ 	.word	0x00009140
        /*086c*/ 	.word	0x00000000
        /*0870*/ 	.word	0x00000000
        /*0874*/ 	.short	0x010a
        /*0876*/ 	.byte	0xff
	.zero		1


	//   ....[119]....
        /*0878*/ 	.word	0x000091a0
        /*087c*/ 	.word	0x00000000
        /*0880*/ 	.word	0x00000000
        /*0884*/ 	.short	0x010a
        /*0886*/ 	.byte	0xff
	.zero		1


	//   ....[120]....
        /*0888*/ 	.word	0x000091f0
        /*088c*/ 	.word	0x00000000
        /*0890*/ 	.word	0x00000110
        /*0894*/ 	.short	0x010a
        /*0896*/ 	.byte	0xff
	.zero		1


	//   ....[121]....
        /*0898*/ 	.word	0x00009250
        /*089c*/ 	.word	0x00000000
        /*08a0*/ 	.word	0x000000c0
        /*08a4*/ 	.short	0x010a
        /*08a6*/ 	.byte	0xff
	.zero		1


	//   ....[122]....
        /*08a8*/ 	.word	0x000092a0
        /*08ac*/ 	.word	0x00000000
        /*08b0*/ 	.word	0x000000b0
        /*08b4*/ 	.short	0x010a
        /*08b6*/ 	.byte	0xff
	.zero		1


	//   ....[123]....
        /*08b8*/ 	.word	0x00009300
        /*08bc*/ 	.word	0x00000000
        /*08c0*/ 	.word	0x000000c0
        /*08c4*/ 	.short	0x010a
        /*08c6*/ 	.byte	0xff
	.zero		1


	//   ....[124]....
        /*08c8*/ 	.word	0x00009350
        /*08cc*/ 	.word	0x00000000
        /*08d0*/ 	.word	0x000000b0
        /*08d4*/ 	.short	0x010a
        /*08d6*/ 	.byte	0xff
	.zero		1


	//   ....[125]....
        /*08d8*/ 	.word	0x000093b0
        /*08dc*/ 	.word	0x00000002
        /*08e0*/ 	.word	0x000000f0
        /*08e4*/ 	.short	0x010a
        /*08e6*/ 	.byte	0xff
	.zero		1


	//   ....[126]....
        /*08e8*/ 	.word	0x00009410
        /*08ec*/ 	.word	0x00000000
        /*08f0*/ 	.word	0x00000000
        /*08f4*/ 	.short	0x010a
        /*08f6*/ 	.byte	0xff
	.zero		1


	//   ....[127]....
        /*08f8*/ 	.word	0x00009470
        /*08fc*/ 	.word	0x00000000
        /*0900*/ 	.word	0x00000000
        /*0904*/ 	.short	0x010a
        /*0906*/ 	.byte	0xff
	.zero		1


	//   ....[128]....
        /*0908*/ 	.word	0x000094d0
        /*090c*/ 	.word	0x00000000
        /*0910*/ 	.word	0x00000000
        /*0914*/ 	.short	0x010a
        /*0916*/ 	.byte	0xff
	.zero		1


	//   ....[129]....
        /*0918*/ 	.word	0x00009530
        /*091c*/ 	.word	0x00000000
        /*0920*/ 	.word	0x00000000
        /*0924*/ 	.short	0x010a
        /*0926*/ 	.byte	0xff
	.zero		1


	//   ....[130]....
        /*0928*/ 	.word	0x00009590
        /*092c*/ 	.word	0x00000000
        /*0930*/ 	.word	0x00000000
        /*0934*/ 	.short	0x010a
        /*0936*/ 	.byte	0xff
	.zero		1


	//   ....[131]....
        /*0938*/ 	.word	0x000095e0
        /*093c*/ 	.word	0x00000000
        /*0940*/ 	.word	0x000000b0
        /*0944*/ 	.short	0x010a
        /*0946*/ 	.byte	0xff
	.zero		1


	//   ....[132]....
        /*0948*/ 	.word	0x00009640
        /*094c*/ 	.word	0x00000000
        /*0950*/ 	.word	0x000000a8
        /*0954*/ 	.short	0x010a
        /*0956*/ 	.byte	0xff
	.zero		1


	//   ....[133]....
        /*0958*/ 	.word	0x000096a0
        /*095c*/ 	.word	0x00000000
        /*0960*/ 	.word	0x00000080
        /*0964*/ 	.short	0x010a
        /*0966*/ 	.byte	0xff
	.zero		1


	//   ....[134]....
        /*0968*/ 	.word	0x00009700
        /*096c*/ 	.word	0x00000000
        /*0970*/ 	.word	0x00000088
        /*0974*/ 	.short	0x010a
        /*0976*/ 	.byte	0xff
	.zero		1


	//   ....[135]....
        /*0978*/ 	.word	0x00009760
        /*097c*/ 	.word	0x00000000
        /*0980*/ 	.word	0x00000090
        /*0984*/ 	.short	0x010a
        /*0986*/ 	.byte	0xff
	.zero		1


	//   ....[136]....
        /*0988*/ 	.word	0x000097c0
        /*098c*/ 	.word	0x00000000
        /*0990*/ 	.word	0x00000098
        /*0994*/ 	.short	0x010a
        /*0996*/ 	.byte	0xff
	.zero		1


	//   ....[137]....
        /*0998*/ 	.word	0x00009820
        /*099c*/ 	.word	0x00000000
        /*09a0*/ 	.word	0x00000080
        /*09a4*/ 	.short	0x010a
        /*09a6*/ 	.byte	0xff
	.zero		1


	//   ....[138]....
        /*09a8*/ 	.word	0x00009880
        /*09ac*/ 	.word	0x00000000
        /*09b0*/ 	.word	0x00000088
        /*09b4*/ 	.short	0x010a
        /*09b6*/ 	.byte	0xff
	.zero		1


	//   ....[139]....
        /*09b8*/ 	.word	0x000098e0
        /*09bc*/ 	.word	0x00000000
        /*09c0*/ 	.word	0x00000090
        /*09c4*/ 	.short	0x010a
        /*09c6*/ 	.byte	0xff
	.zero		1


	//   ....[140]....
        /*09c8*/ 	.word	0x00009930
        /*09cc*/ 	.word	0x00000000
        /*09d0*/ 	.word	0x000000b0
        /*09d4*/ 	.short	0x010a
        /*09d6*/ 	.byte	0xff
	.zero		1


	//   ....[141]....
        /*09d8*/ 	.word	0x00009990
        /*09dc*/ 	.word	0x00000002
        /*09e0*/ 	.word	0x00000060
        /*09e4*/ 	.short	0x010a
        /*09e6*/ 	.byte	0xff
	.zero		1


	//   ....[142]....
        /*09e8*/ 	.word	0x000099e0
        /*09ec*/ 	.word	0x00000040
        /*09f0*/ 	.word	0x000000d0
        /*09f4*/ 	.short	0x010a
        /*09f6*/ 	.byte	0xff
	.zero		1


	//   ....[143]....
        /*09f8*/ 	.word	0x00009a30
        /*09fc*/ 	.word	0x00000002
        /*0a00*/ 	.word	0x00000060
        /*0a04*/ 	.short	0x010a
        /*0a06*/ 	.byte	0xff
	.zero		1


	//   ....[144]....
        /*0a08*/ 	.word	0x00009a80
        /*0a0c*/ 	.word	0x00000000
        /*0a10*/ 	.word	0x00000060
        /*0a14*/ 	.short	0x010a
        /*0a16*/ 	.byte	0xff
	.zero		1


	//   ....[145]....
        /*0a18*/ 	.word	0x00009ad0
        /*0a1c*/ 	.word	0x00000000
        /*0a20*/ 	.word	0x00000060
        /*0a24*/ 	.short	0x010a
        /*0a26*/ 	.byte	0xff
	.zero		1


	//----- nvinfo : EIATTR_NUM_MBARRIERS
	.align		4
.L_47:
        /*0a28*/ 	.byte	0x03, 0x38
        /*0a2a*/ 	.short	0x0026


	//----- nvinfo : EIATTR_EXIT_INSTR_OFFSETS
	.align		4
        /*0a2c*/ 	.byte	0x04, 0x1c
        /*0a2e*/ 	.short	(.L_49 - .L_48)


	//   ....[0]....
.L_48:
        /*0a30*/ 	.word	0x00002700


	//   ....[1]....
        /*0a34*/ 	.word	0x00002bf0


	//   ....[2]....
        /*0a38*/ 	.word	0x00002c50


	//   ....[3]....
        /*0a3c*/ 	.word	0x00003b50


	//   ....[4]....
        /*0a40*/ 	.word	0x00004b80


	//   ....[5]....
        /*0a44*/ 	.word	0x00004bc0


	//   ....[6]....
        /*0a48*/ 	.word	0x00008d80


	//   ....[7]....
        /*0a4c*/ 	.word	0x00008e00


	//   ....[8]....
        /*0a50*/ 	.word	0x00008e30


	//   ....[9]....
        /*0a54*/ 	.word	0x00008ea0


	//----- nvinfo : EIATTR_MAX_THREADS
	.align		4
.L_49:
        /*0a58*/ 	.byte	0x04, 0x05
        /*0a5a*/ 	.short	(.L_51 - .L_50)
.L_50:
        /*0a5c*/ 	.word	0x00000100
        /*0a60*/ 	.word	0x00000001
        /*0a64*/ 	.word	0x00000001


	//----- nvinfo : EIATTR_CRS_STACK_SIZE
	.align		4
.L_51:
        /*0a68*/ 	.byte	0x04, 0x1e
        /*0a6a*/ 	.short	(.L_53 - .L_52)
.L_52:
        /*0a6c*/ 	.word	0x00000000


	//----- nvinfo : EIATTR_CBANK_PARAM_SIZE
	.align		4
.L_53:
        /*0a70*/ 	.byte	0x03, 0x19
        /*0a72*/ 	.short	0x0800


	//----- nvinfo : EIATTR_PARAM_CBANK
	.align		4
        /*0a74*/ 	.byte	0x04, 0x0a
        /*0a76*/ 	.short	(.L_55 - .L_54)
	.align		4
.L_54:
        /*0a78*/ 	.word	index@(.nv.constant0._ZN7cutlass13device_kernelINS_4gemm6kernel13GemmUniversalIN4cute5tupleIJiiiiEEENS1_10collective13CollectiveMmaINS1_35MainloopSm100TmaUmmaWarpSpecializedILi6ELi2ELi4ENS5_IJNS4_1CILi1EEESB_SB_EEEEENS5_IJNSA_ILi128EEESE_NSA_ILi64EEEEEENS_10bfloat16_tENS5_IJSB_llEEESH_NS5_IJlSB_lEEENS4_8TiledMMAINS4_8MMA_AtomIJNS4_20SM100_MMA_F16BF16_SSISH_SH_fLi128ELi128ELNS4_4UMMA5MajorE1ELSO_0ELNSN_7ScaleInE0ELSP_0EEEEEENS4_6LayoutISC_NS5_IJNSA_ILi0EEEST_ST_EEEEENS5_IJNS4_10UnderscoreESW_SW_EEEEENS4_13SM90_TMA_LOADENS4_14ComposedLayoutINS4_7SwizzleILi3ELi4ELi3EEENS4_18smem_ptr_flag_bitsILi16EEENSS_INS5_IJSF_NSA_ILi8EEEEEENS5_IJSB_SF_EEEEEEEvNS4_8identityESZ_NS10_IS12_S14_NSS_INS5_IJS15_SF_EEENS5_IJSF_SB_EEEEEEEvS1A_EENS_8epilogue10collective18CollectiveEpilogueINS1G_23Sm100TmaWarpSpecializedILi4ELi2ELi32ELb1ELb0EEEJSG_NS5_IJNSS_ISE_SB_EENSS_INSA_ILi32EEESB_EEEEESH_SJ_SH_SJ_NS1G_6fusion15FusionCallbacksIS1K_NS1P_17LinearCombinationISH_fSH_fLNS_15FloatRoundStyleE2EEESG_S1O_JEEENS4_5SM1004TMEM4LOAD26SM100_TMEM_LOAD_32dp32b32xESZ_NS10_INS11_ILi2ELi4ELi3EEES14_NSS_INS5_IJS15_S1M_EEENS5_IJS1M_SB_EEEEEEENS4_39AutoVectorizingCopyWithAssumedAlignmentILi128EEENS4_14SM90_TMA_STOREES23_S25_S25_EEEvvEEEEvNT_6ParamsE)
        /*0a7c*/ 	.short	0x0380
        /*0a7e*/ 	.short	0x0800


	//----- nvinfo : EIATTR_SW_WAR
	.align		4
.L_55:
        /*0a80*/ 	.byte	0x04, 0x36
        /*0a82*/ 	.short	(.L_57 - .L_56)
.L_56:
        /*0a84*/ 	.word	0x00000008
.L_57:


//--------------------- .nv.callgraph             --------------------------
	.section	.nv.callgraph,"",@"SHT_CUDA_CALLGRAPH"
	.align	4
	.sectionentsize	8
	.align		4
        /*0000*/ 	.word	0x00000000
	.align		4
        /*0004*/ 	.word	0xffffffff
	.align		4
        /*0008*/ 	.word	index@(_ZN7cutlass13device_kernelINS_4gemm6kernel13GemmUniversalIN4cute5tupleIJiiiiEEENS1_10collective13CollectiveMmaINS1_35MainloopSm100TmaUmmaWarpSpecializedILi6ELi2ELi4ENS5_IJNS4_1CILi1EEESB_SB_EEEEENS5_IJNSA_ILi128EEESE_NSA_ILi64EEEEEENS_10bfloat16_tENS5_IJSB_llEEESH_NS5_IJlSB_lEEENS4_8TiledMMAINS4_8MMA_AtomIJNS4_20SM100_MMA_F16BF16_SSISH_SH_fLi128ELi128ELNS4_4UMMA5MajorE1ELSO_0ELNSN_7ScaleInE0ELSP_0EEEEEENS4_6LayoutISC_NS5_IJNSA_ILi0EEEST_ST_EEEEENS5_IJNS4_10UnderscoreESW_SW_EEEEENS4_13SM90_TMA_LOADENS4_14ComposedLayoutINS4_7SwizzleILi3ELi4ELi3EEENS4_18smem_ptr_flag_bitsILi16EEENSS_INS5_IJSF_NSA_ILi8EEEEEENS5_IJSB_SF_EEEEEEEvNS4_8identityESZ_NS10_IS12_S14_NSS_INS5_IJS15_SF_EEENS5_IJSF_SB_EEEEEEEvS1A_EENS_8epilogue10collective18CollectiveEpilogueINS1G_23Sm100TmaWarpSpecializedILi4ELi2ELi32ELb1ELb0EEEJSG_NS5_IJNSS_ISE_SB_EENSS_INSA_ILi32EEESB_EEEEESH_SJ_SH_SJ_NS1G_6fusion15FusionCallbacksIS1K_NS1P_17LinearCombinationISH_fSH_fLNS_15FloatRoundStyleE2EEESG_S1O_JEEENS4_5SM1004TMEM4LOAD26SM100_TMEM_LOAD_32dp32b32xESZ_NS10_INS11_ILi2ELi4ELi3EEES14_NSS_INS5_IJS15_S1M_EEENS5_IJS1M_SB_EEEEEEENS4_39AutoVectorizingCopyWithAssumedAlignmentILi128EEENS4_14SM90_TMA_STOREES23_S25_S25_EEEvvEEEEvNT_6ParamsE)
	.align		4
        /*000c*/ 	.word	index@(__assertfail)
	.align		4
        /*0010*/ 	.word	0x00000000
	.align		4
        /*0014*/ 	.word	0xfffffffe
	.align		4
        /*0018*/ 	.word	0x00000000
	.align		4
        /*001c*/ 	.word	0xfffffffd
	.align		4
        /*0020*/ 	.word	0x00000000
	.align		4
        /*0024*/ 	.word	0xfffffffc


//--------------------- .nv.constant4             --------------------------
	.section	.nv.constant4,"a",@progbits
	.align	8
	.align		8
.nv.constant4:
        /*0000*/ 	.dword	__assertfail
	.align		8
        /*0008*/ 	.dword	__unnamed_1
	.align		8
        /*0010*/ 	.dword	__unnamed_2
	.align		8
        /*0018*/ 	.dword	_ZN40_INTERNAL_2fcc3ac3_4_k_cu_60599815_339434cuda3std3__45__cpo5beginE
	.align		8
        /*0020*/ 	.dword	_ZN40_INTERNAL_2fcc3ac3_4_k_cu_60599815_339434cuda3std3__45__cpo3endE
	.align		8
        /*0028*/ 	.dword	_ZN40_INTERNAL_2fcc3ac3_4_k_cu_60599815_339434cuda3std3__45__cpo6cbeginE
	.align		8
        /*0030*/ 	.dword	_ZN40_INTERNAL_2fcc3ac3_4_k_cu_60599815_339434cuda3std3__45__cpo4cendE
	.align		8
        /*0038*/ 	.dword	_ZN40_INTERNAL_2fcc3ac3_4_k_cu_60599815_339434cuda3std3__442_GLOBAL__N__2fcc3ac3_4_k_cu_60599815_339436ignoreE
	.align		8
        /*0040*/ 	.dword	_ZN40_INTERNAL_2fcc3ac3_4_k_cu_60599815_339434cuda3std3__419piecewise_constructE
	.align		8
        /*0048*/ 	.dword	_ZN40_INTERNAL_2fcc3ac3_4_k_cu_60599815_339434cuda3std3__48in_placeE
	.align		8
        /*0050*/ 	.dword	_ZN40_INTERNAL_2fcc3ac3_4_k_cu_60599815_339434cuda3std6ranges3__45__cpo4swapE
	.align		8
        /*0058*/ 	.dword	_ZN40_INTERNAL_2fcc3ac3_4_k_cu_60599815_339434cuda3std6ranges3__45__cpo9iter_moveE
	.align		8
        /*0060*/ 	.dword	_ZN40_INTERNAL_2fcc3ac3_4_k_cu_60599815_339434cute7productE
	.align		8
        /*0068*/ 	.dword	_ZN40_INTERNAL_2fcc3ac3_4_k_cu_60599815_339434cute1_E
	.align		8
        /*0070*/ 	.dword	$str$25
	.align		8
        /*0078*/ 	.dword	$str$26
	.align		8
        /*0080*/ 	.dword	$str$27
	.align		8
        /*0088*/ 	.dword	$str$28


//--------------------- .text._ZN7cutlass13device_kernelINS_4gemm6kernel13GemmUniversalIN4cute5tupleIJiiiiEEENS1_10collective13CollectiveMmaINS1_35MainloopSm100TmaUmmaWarpSpecializedILi6ELi2ELi4ENS5_IJNS4_1CILi1EEESB_SB_EEEEENS5_IJNSA_ILi128EEESE_NSA_ILi64EEEEEENS_10bfloat16_tENS5_IJSB_llEEESH_NS5_IJlSB_lEEENS4_8TiledMMAINS4_8MMA_AtomIJNS4_20SM100_MMA_F16BF16_SSISH_SH_fLi128ELi128ELNS4_4UMMA5MajorE1ELSO_0ELNSN_7ScaleInE0ELSP_0EEEEEENS4_6LayoutISC_NS5_IJNSA_ILi0EEEST_ST_EEEEENS5_IJNS4_10UnderscoreESW_SW_EEEEENS4_13SM90_TMA_LOADENS4_14ComposedLayoutINS4_7SwizzleILi3ELi4ELi3EEENS4_18smem_ptr_flag_bitsILi16EEENSS_INS5_IJSF_NSA_ILi8EEEEEENS5_IJSB_SF_EEEEEEEvNS4_8identityESZ_NS10_IS12_S14_NSS_INS5_IJS15_SF_EEENS5_IJSF_SB_EEEEEEEvS1A_EENS_8epilogue10collective18CollectiveEpilogueINS1G_23Sm100TmaWarpSpecializedILi4ELi2ELi32ELb1ELb0EEEJSG_NS5_IJNSS_ISE_SB_EENSS_INSA_ILi32EEESB_EEEEESH_SJ_SH_SJ_NS1G_6fusion15FusionCallbacksIS1K_NS1P_17LinearCombinationISH_fSH_fLNS_15FloatRoundStyleE2EEESG_S1O_JEEENS4_5SM1004TMEM4LOAD26SM100_TMEM_LOAD_32dp32b32xESZ_NS10_INS11_ILi2ELi4ELi3EEES14_NSS_INS5_IJS15_S1M_EEENS5_IJS1M_SB_EEEEEEENS4_39AutoVectorizingCopyWithAssumedAlignmentILi128EEENS4_14SM90_TMA_STOREES23_S25_S25_EEEvvEEEEvNT_6ParamsE --------------------------
	.section	.text._ZN7cutlass13device_kernelINS_4gemm6kernel13GemmUniversalIN4cute5tupleIJiiiiEEENS1_10collective13CollectiveMmaINS1_35MainloopSm100TmaUmmaWarpSpecializedILi6ELi2ELi4ENS5_IJNS4_1CILi1EEESB_SB_EEEEENS5_IJNSA_ILi128EEESE_NSA_ILi64EEEEEENS_10bfloat16_tENS5_IJSB_llEEESH_NS5_IJlSB_lEEENS4_8TiledMMAINS4_8MMA_AtomIJNS4_20SM100_MMA_F16BF16_SSISH_SH_fLi128ELi128ELNS4_4UMMA5MajorE1ELSO_0ELNSN_7ScaleInE0ELSP_0EEEEEENS4_6LayoutISC_NS5_IJNSA_ILi0EEEST_ST_EEEEENS5_IJNS4_10UnderscoreESW_SW_EEEEENS4_13SM90_TMA_LOADENS4_14ComposedLayoutINS4_7SwizzleILi3ELi4ELi3EEENS4_18smem_ptr_flag_bitsILi16EEENSS_INS5_IJSF_NSA_ILi8EEEEEENS5_IJSB_SF_EEEEEEEvNS4_8identityESZ_NS10_IS12_S14_NSS_INS5_IJS15_SF_EEENS5_IJSF_SB_EEEEEEEvS1A_EENS_8epilogue10collective18CollectiveEpilogueINS1G_23Sm100TmaWarpSpecializedILi4ELi2ELi32ELb1ELb0EEEJSG_NS5_IJNSS_ISE_SB_EENSS_INSA_ILi32EEESB_EEEEESH_SJ_SH_SJ_NS1G_6fusion15FusionCallbacksIS1K_NS1P_17LinearCombinationISH_fSH_fLNS_15FloatRoundStyleE2EEESG_S1O_JEEENS4_5SM1004TMEM4LOAD26SM100_TMEM_LOAD_32dp32b32xESZ_NS10_INS11_ILi2ELi4ELi3EEES14_NSS_INS5_IJS15_S1M_EEENS5_IJS1M_SB_EEEEEEENS4_39AutoVectorizingCopyWithAssumedAlignmentILi128EEENS4_14SM90_TMA_STOREES23_S25_S25_EEEvvEEEEvNT_6ParamsE,"ax",@progbits
	.align	128
.text._ZN7cutlass13device_kernelINS_4gemm6kernel13GemmUniversalIN4cute5tupleIJiiiiEEENS1_10collective13CollectiveMmaINS1_35MainloopSm100TmaUmmaWarpSpecializedILi6ELi2ELi4ENS5_IJNS4_1CILi1EEESB_SB_EEEEENS5_IJNSA_ILi128EEESE_NSA_ILi64EEEEEENS_10bfloat16_tENS5_IJSB_llEEESH_NS5_IJlSB_lEEENS4_8TiledMMAINS4_8MMA_AtomIJNS4_20SM100_MMA_F16BF16_SSISH_SH_fLi128ELi128ELNS4_4UMMA5MajorE1ELSO_0ELNSN_7ScaleInE0ELSP_0EEEEEENS4_6LayoutISC_NS5_IJNSA_ILi0EEEST_ST_EEEEENS5_IJNS4_10UnderscoreESW_SW_EEEEENS4_13SM90_TMA_LOADENS4_14ComposedLayoutINS4_7SwizzleILi3ELi4ELi3EEENS4_18smem_ptr_flag_bitsILi16EEENSS_INS5_IJSF_NSA_ILi8EEEEEENS5_IJSB_SF_EEEEEEEvNS4_8identityESZ_NS10_IS12_S14_NSS_INS5_IJS15_SF_EEENS5_IJSF_SB_EEEEEEEvS1A_EENS_8epilogue10collective18CollectiveEpilogueINS1G_23Sm100TmaWarpSpecializedILi4ELi2ELi32ELb1ELb0EEEJSG_NS5_IJNSS_ISE_SB_EENSS_INSA_ILi32EEESB_EEEEESH_SJ_SH_SJ_NS1G_6fusion15FusionCallbacksIS1K_NS1P_17LinearCombinationISH_fSH_fLNS_15FloatRoundStyleE2EEESG_S1O_JEEENS4_5SM1004TMEM4LOAD26SM100_TMEM_LOAD_32dp32b32xESZ_NS10_INS11_ILi2ELi4ELi3EEES14_NSS_INS5_IJS15_S1M_EEENS5_IJS1M_SB_EEEEEEENS4_39AutoVectorizingCopyWithAssumedAlignmentILi128EEENS4_14SM90_TMA_STOREES23_S25_S25_EEEvvEEEEvNT_6ParamsE:
        .type           _ZN7cutlass13device_kernelINS_4gemm6kernel13GemmUniversalIN4cute5tupleIJiiiiEEENS1_10collective13CollectiveMmaINS1_35MainloopSm100TmaUmmaWarpSpecializedILi6ELi2ELi4ENS5_IJNS4_1CILi1EEESB_SB_EEEEENS5_IJNSA_ILi128EEESE_NSA_ILi64EEEEEENS_10bfloat16_tENS5_IJSB_llEEESH_NS5_IJlSB_lEEENS4_8TiledMMAINS4_8MMA_AtomIJNS4_20SM100_MMA_F16BF16_SSISH_SH_fLi128ELi128ELNS4_4UMMA5MajorE1ELSO_0ELNSN_7ScaleInE0ELSP_0EEEEEENS4_6LayoutISC_NS5_IJNSA_ILi0EEEST_ST_EEEEENS5_IJNS4_10UnderscoreESW_SW_EEEEENS4_13SM90_TMA_LOADENS4_14ComposedLayoutINS4_7SwizzleILi3ELi4ELi3EEENS4_18smem_ptr_flag_bitsILi16EEENSS_INS5_IJSF_NSA_ILi8EEEEEENS5_IJSB_SF_EEEEEEEvNS4_8identityESZ_NS10_IS12_S14_NSS_INS5_IJS15_SF_EEENS5_IJSF_SB_EEEEEEEvS1A_EENS_8epilogue10collective18CollectiveEpilogueINS1G_23Sm100TmaWarpSpecializedILi4ELi2ELi32ELb1ELb0EEEJSG_NS5_IJNSS_ISE_SB_EENSS_INSA_ILi32EEESB_EEEEESH_SJ_SH_SJ_NS1G_6fusion15FusionCallbacksIS1K_NS1P_17LinearCombinationISH_fSH_fLNS_15FloatRoundStyleE2EEESG_S1O_JEEENS4_5SM1004TMEM4LOAD26SM100_TMEM_LOAD_32dp32b32xESZ_NS10_INS11_ILi2ELi4ELi3EEES14_NSS_INS5_IJS15_S1M_EEENS5_IJS1M_SB_EEEEEEENS4_39AutoVectorizingCopyWithAssumedAlignmentILi128EEENS4_14SM90_TMA_STOREES23_S25_S25_EEEvvEEEEvNT_6ParamsE,@function
        .size           _ZN7cutlass13device_kernelINS_4gemm6kernel13GemmUniversalIN4cute5tupleIJiiiiEEENS1_10collective13CollectiveMmaINS1_35MainloopSm100TmaUmmaWarpSpecializedILi6ELi2ELi4ENS5_IJNS4_1CILi1EEESB_SB_EEEEENS5_IJNSA_ILi128EEESE_NSA_ILi64EEEEEENS_10bfloat16_tENS5_IJSB_llEEESH_NS5_IJlSB_lEEENS4_8TiledMMAINS4_8MMA_AtomIJNS4_20SM100_MMA_F16BF16_SSISH_SH_fLi128ELi128ELNS4_4UMMA5MajorE1ELSO_0ELNSN_7ScaleInE0ELSP_0EEEEEENS4_6LayoutISC_NS5_IJNSA_ILi0EEEST_ST_EEEEENS5_IJNS4_10UnderscoreESW_SW_EEEEENS4_13SM90_TMA_LOADENS4_14ComposedLayoutINS4_7SwizzleILi3ELi4ELi3EEENS4_18smem_ptr_flag_bitsILi16EEENSS_INS5_IJSF_NSA_ILi8EEEEEENS5_IJSB_SF_EEEEEEEvNS4_8identityESZ_NS10_IS12_S14_NSS_INS5_IJS15_SF_EEENS5_IJSF_SB_EEEEEEEvS1A_EENS_8epilogue10collective18CollectiveEpilogueINS1G_23Sm100TmaWarpSpecializedILi4ELi2ELi32ELb1ELb0EEEJSG_NS5_IJNSS_ISE_SB_EENSS_INSA_ILi32EEESB_EEEEESH_SJ_SH_SJ_NS1G_6fusion15FusionCallbacksIS1K_NS1P_17LinearCombinationISH_fSH_fLNS_15FloatRoundStyleE2EEESG_S1O_JEEENS4_5SM1004TMEM4LOAD26SM100_TMEM_LOAD_32dp32b32xESZ_NS10_INS11_ILi2ELi4ELi3EEES14_NSS_INS5_IJS15_S1M_EEENS5_IJS1M_SB_EEEEEEENS4_39AutoVectorizingCopyWithAssumedAlignmentILi128EEENS4_14SM90_TMA_STOREES23_S25_S25_EEEvvEEEEvNT_6ParamsE,(.L_x_182 - _ZN7cutlass13device_kernelINS_4gemm6kernel13GemmUniversalIN4cute5tupleIJiiiiEEENS1_10collective13CollectiveMmaINS1_35MainloopSm100TmaUmmaWarpSpecializedILi6ELi2ELi4ENS5_IJNS4_1CILi1EEESB_SB_EEEEENS5_IJNSA_ILi128EEESE_NSA_ILi64EEEEEENS_10bfloat16_tENS5_IJSB_llEEESH_NS5_IJlSB_lEEENS4_8TiledMMAINS4_8MMA_AtomIJNS4_20SM100_MMA_F16BF16_SSISH_SH_fLi128ELi128ELNS4_4UMMA5MajorE1ELSO_0ELNSN_7ScaleInE0ELSP_0EEEEEENS4_6LayoutISC_NS5_IJNSA_ILi0EEEST_ST_EEEEENS5_IJNS4_10UnderscoreESW_SW_EEEEENS4_13SM90_TMA_LOADENS4_14ComposedLayoutINS4_7SwizzleILi3ELi4ELi3EEENS4_18smem_ptr_flag_bitsILi16EEENSS_INS5_IJSF_NSA_ILi8EEEEEENS5_IJSB_SF_EEEEEEEvNS4_8identityESZ_NS10_IS12_S14_NSS_INS5_IJS15_SF_EEENS5_IJSF_SB_EEEEEEEvS1A_EENS_8epilogue10collective18CollectiveEpilogueINS1G_23Sm100TmaWarpSpecializedILi4ELi2ELi32ELb1ELb0EEEJSG_NS5_IJNSS_ISE_SB_EENSS_INSA_ILi32EEESB_EEEEESH_SJ_SH_SJ_NS1G_6fusion15FusionCallbacksIS1K_NS1P_17LinearCombinationISH_fSH_fLNS_15FloatRoundStyleE2EEESG_S1O_JEEENS4_5SM1004TMEM4LOAD26SM100_TMEM_LOAD_32dp32b32xESZ_NS10_INS11_ILi2ELi4ELi3EEES14_NSS_INS5_IJS15_S1M_EEENS5_IJS1M_SB_EEEEEEENS4_39AutoVectorizingCopyWithAssumedAlignmentILi128EEENS4_14SM90_TMA_STOREES23_S25_S25_EEEvvEEEEvNT_6ParamsE)
        .other          _ZN7cutlass13device_kernelINS_4gemm6kernel13GemmUniversalIN4cute5tupleIJiiiiEEENS1_10collective13CollectiveMmaINS1_35MainloopSm100TmaUmmaWarpSpecializedILi6ELi2ELi4ENS5_IJNS4_1CILi1EEESB_SB_EEEEENS5_IJNSA_ILi128EEESE_NSA_ILi64EEEEEENS_10bfloat16_tENS5_IJSB_llEEESH_NS5_IJlSB_lEEENS4_8TiledMMAINS4_8MMA_AtomIJNS4_20SM100_MMA_F16BF16_SSISH_SH_fLi128ELi128ELNS4_4UMMA5MajorE1ELSO_0ELNSN_7ScaleInE0ELSP_0EEEEEENS4_6LayoutISC_NS5_IJNSA_ILi0EEEST_ST_EEEEENS5_IJNS4_10UnderscoreESW_SW_EEEEENS4_13SM90_TMA_LOADENS4_14ComposedLayoutINS4_7SwizzleILi3ELi4ELi3EEENS4_18smem_ptr_flag_bitsILi16EEENSS_INS5_IJSF_NSA_ILi8EEEEEENS5_IJSB_SF_EEEEEEEvNS4_8identityESZ_NS10_IS12_S14_NSS_INS5_IJS15_SF_EEENS5_IJSF_SB_EEEEEEEvS1A_EENS_8epilogue10collective18CollectiveEpilogueINS1G_23Sm100TmaWarpSpecializedILi4ELi2ELi32ELb1ELb0EEEJSG_NS5_IJNSS_ISE_SB_EENSS_INSA_ILi32EEESB_EEEEESH_SJ_SH_SJ_NS1G_6fusion15FusionCallbacksIS1K_NS1P_17LinearCombinationISH_fSH_fLNS_15FloatRoundStyleE2EEESG_S1O_JEEENS4_5SM1004TMEM4LOAD26SM100_TMEM_LOAD_32dp32b32xESZ_NS10_INS11_ILi2ELi4ELi3EEES14_NSS_INS5_IJS15_S1M_EEENS5_IJS1M_SB_EEEEEEENS4_39AutoVectorizingCopyWithAssumedAlignmentILi128EEENS4_14SM90_TMA_STOREES23_S25_S25_EEEvvEEEEvNT_6ParamsE,@"STO_CUDA_ENTRY STV_DEFAULT"
_ZN7cutlass13device_kernelINS_4gemm6kernel13GemmUniversalIN4cute5tupleIJiiiiEEENS1_10collective13CollectiveMmaINS1_35MainloopSm100TmaUmmaWarpSpecializedILi6ELi2ELi4ENS5_IJNS4_1CILi1EEESB_SB_EEEEENS5_IJNSA_ILi128EEESE_NSA_ILi64EEEEEENS_10bfloat16_tENS5_IJSB_llEEESH_NS5_IJlSB_lEEENS4_8TiledMMAINS4_8MMA_AtomIJNS4_20SM100_MMA_F16BF16_SSISH_SH_fLi128ELi128ELNS4_4UMMA5MajorE1ELSO_0ELNSN_7ScaleInE0ELSP_0EEEEEENS4_6LayoutISC_NS5_IJNSA_ILi0EEEST_ST_EEEEENS5_IJNS4_10UnderscoreESW_SW_EEEEENS4_13SM90_TMA_LOADENS4_14ComposedLayoutINS4_7SwizzleILi3ELi4ELi3EEENS4_18smem_ptr_flag_bitsILi16EEENSS_INS5_IJSF_NSA_ILi8EEEEEENS5_IJSB_SF_EEEEEEEvNS4_8identityESZ_NS10_IS12_S14_NSS_INS5_IJS15_SF_EEENS5_IJSF_SB_EEEEEEEvS1A_EENS_8epilogue10collective18CollectiveEpilogueINS1G_23Sm100TmaWarpSpecializedILi4ELi2ELi32ELb1ELb0EEEJSG_NS5_IJNSS_ISE_SB_EENSS_INSA_ILi32EEESB_EEEEESH_SJ_SH_SJ_NS1G_6fusion15FusionCallbacksIS1K_NS1P_17LinearCombinationISH_fSH_fLNS_15FloatRoundStyleE2EEESG_S1O_JEEENS4_5SM1004TMEM4LOAD26SM100_TMEM_LOAD_32dp32b32xESZ_NS10_INS11_ILi2ELi4ELi3EEES14_NSS_INS5_IJS15_S1M_EEENS5_IJS1M_SB_EEEEEEENS4_39AutoVectorizingCopyWithAssumedAlignmentILi128EEENS4_14SM90_TMA_STOREES23_S25_S25_EEEvvEEEEvNT_6ParamsE:
[----:B------:R-:W1:Y:S01]  /*0000*/  LDC R1, c[0x0][0x37c] ;  /* 0x0000df00ff017b82 */ /* 0x000e620000000800 */
[----:B------:R-:W2:Y:S01]  /*0010*/  S2R R101, SR_TID.X ;  /* 0x0000000000657919 */ /* 0x000ea20000002100 */
[----:B------:R-:W3:Y:S01]  /*0020*/  LDCU.64 UR4, c[0x0][0x890] ;  /* 0x00011200ff0477ac */ /* 0x000ee20008000a00 */
[----:B------:R-:W-:Y:S02]  /*0030*/  PRMT R88, RZ, 0x7610, R88 ;  /* 0x00007610ff587816 */ /* 0x000fe40000000058 */
[----:B------:R-:W-:Y:S01]  /*0040*/  ELECT P5, URZ, PT ;  /* 0x0000000000ff782f */ /* 0x000fe200038a0000 */
[----:B------:R-:W4:Y:S01]  /*0050*/  LDCU.64 UR46, c[0x0][0x358] ;  /* 0x00006b00ff2e77ac */ /* 0x000f220008000a00 */
[----:B---3--:R-:W-:-:S04]  /*0060*/  UISETP.NE.U32.AND UP0, UPT, UR4, URZ, UPT ;  /* 0x000000ff0400728c */ /* 0x008fc8000bf05070 */
[----:B------:R-:W-:Y:S01]  /*0070*/  UISETP.NE.AND.EX UP0, UPT, UR5, URZ, UPT, UP0 ;  /* 0x000000ff0500728c */ /* 0x000fe2000bf05300 */
[----:B--2---:R-:W-:-:S05]  /*0080*/  SHF.R.U32.HI R92, RZ, 0x5, R101 ;  /* 0x00000005ff5c7819 */ /* 0x004fca0000011665 */
[----:B------:R-:W2:Y:S02]  /*0090*/  SHFL.IDX PT, R0, R92, RZ, 0x1f ;  /* 0x00001fff5c007589 */ /* 0x000ea400000e0000 */
[----:B--2---:R-:W-:Y:S01]  /*00a0*/  R2UR UR8, R0 ;  /* 0x00000000000872ca */ /* 0x004fe200000e0000 */
[----:B-1--4-:R-:W-:-:S14]  /*00b0*/  BRA.U UP0, `(.L_x_0) ;  /* 0x00000001002c7547 */ /* 0x012fdc000b800000 */
[----:B------:R-:W1:Y:S02]  /*00c0*/  LDCU.64 UR6, c[0x0][0x888] ;  /* 0x00011100ff0677ac */ /* 0x000e640008000a00 */
[----:B-1----:R-:W-:-:S04]  /*00d0*/  UISETP.NE.U32.AND UP0, UPT, UR6, URZ, UPT ;  /* 0x000000ff0600728c */ /* 0x002fc8000bf05070 */
[----:B------:R-:W-:-:S09]  /*00e0*/  UISETP.NE.AND.EX UP0, UPT, UR7, URZ, UPT, UP0 ;  /* 0x000000ff0700728c */ /* 0x000fd2000bf05300 */
[----:B------:R-:W-:Y:S05]  /*00f0*/  BRA.U !UP0, `(.L_x_1) ;  /* 0x0000000108107547 */ /* 0x000fea000b800000 */
[----:B------:R-:W1:Y:S02]  /*0100*/  LDC.64 R2, c[0x0][0x888] ;  /* 0x00022200ff027b82 */ /* 0x000e640000000a00 */
[----:B-1----:R1:W5:Y:S01]  /*0110*/  LDG.E R49, desc[UR46][R2.64] ;  /* 0x0000002e02317981 */ /* 0x002362000c1e1900 */
[----:B------:R-:W-:Y:S01]  /*0120*/  HFMA2 R88, -RZ, RZ, 0, 5.9604644775390625e-08 ;  /* 0x00000001ff587431 */ /* 0x000fe200000001ff */
[----:B------:R-:W-:Y:S05]  /*0130*/  BRA `(.L_x_0) ;  /* 0x00000000000c7947 */ /* 0x000fea0003800000 */
.L_x_1:
[----:B------:R-:W1:Y:S01]  /*0140*/  LDCU UR6, c[0x0][0x880] ;  /* 0x00011000ff0677ac */ /* 0x000e620008000800 */
[----:B------:R-:W-:Y:S01]  /*0150*/  HFMA2 R88, -RZ, RZ, 0, 5.9604644775390625e-08 ;  /* 0x00000001ff587431 */ /* 0x000fe200000001ff */
[----:B-1----:R-:W-:-:S07]  /*0160*/  MOV R49, UR6 ;  /* 0x0000000600317c02 */ /* 0x002fce0008000f00 */
.L_x_0:
[----:B------:R-:W2:Y:S02]  /*0170*/  LDCU.64 UR6, c[0x0][0x8b0] ;  /* 0x00011600ff0677ac */ /* 0x000ea40008000a00 */
[----:B--2---:R-:W-:-:S04]  /*0180*/  UISETP.NE.U32.AND UP0, UPT, UR6, URZ, UPT ;  /* 0x000000ff0600728c */ /* 0x004fc8000bf05070 */
[----:B------:R-:W-:-:S09]  /*0190*/  UISETP.NE.AND.EX UP0, UPT, UR7, URZ, UPT, UP0 ;  /* 0x000000ff0700728c */ /* 0x000fd2000bf05300 */
[----:B------:R-:W-:Y:S05]  /*01a0*/  BRA.U UP0, `(.L_x_2) ;  /* 0x0000000100247547 */ /* 0x000fea000b800000 */
[----:B------:R-:W2:Y:S02]  /*01b0*/  LDCU.64 UR6, c[0x0][0x8a8] ;  /* 0x00011500ff0677ac */ /* 0x000ea40008000a00 */
[----:B--2---:R-:W-:-:S04]  /*01c0*/  UISETP.NE.U32.AND UP0, UPT, UR6, URZ, UPT ;  /* 0x000000ff0600728c */ /* 0x004fc8000bf05070 */
[----:B------:R-:W-:-:S09]  /*01d0*/  UISETP.NE.AND.EX UP0, UPT, UR7, URZ, UPT, UP0 ;  /* 0x000000ff0700728c */ /* 0x000fd2000bf05300 */
[----:B------:R-:W-:Y:S05]  /*01e0*/  BRA.U !UP0, `(.L_x_3) ;  /* 0x00000001080c7547 */ /* 0x000fea000b800000 */
[----:B-1----:R-:W1:Y:S02]  /*01f0*/  LDC.64 R2, c[0x0][0x8a8] ;  /* 0x00022a00ff027b82 */ /* 0x002e640000000a00 */
[----:B-1----:R2:W5:Y:S01]  /*0200*/  LDG.E R47, desc[UR46][R2.64] ;  /* 0x0000002e022f7981 */ /* 0x002562000c1e1900 */
[----:B------:R-:W-:Y:S05]  /*0210*/  BRA `(.L_x_2) ;  /* 0x0000000000087947 */ /* 0x000fea0003800000 */
.L_x_3:
[----:B------:R-:W2:Y:S02]  /*0220*/  LDCU UR6, c[0x0][0x8a0] ;  /* 0x00011400ff0677ac */ /* 0x000ea40008000800 */
[----:B--2---:R-:W-:Y:S02]  /*0230*/  MOV R47, UR6 ;  /* 0x00000006002f7c02 */ /* 0x004fe40008000f00 */
.L_x_2:
[----:B------:R-:W-:Y:S01]  /*0240*/  IMAD.U32 R0, RZ, RZ, UR8 ;  /* 0x00000008ff007e24 */ /* 0x000fe2000f8e00ff */
[----:B------:R-:W-:Y:S04]  /*0250*/  BSSY.RECONVERGENT B0, `(.L_x_4) ;  /* 0x000000c000007945 */ /* 0x000fe80003800200 */
[C---:B------:R-:W-:Y:S02]  /*0260*/  ISETP.NE.OR P1, PT, R0.reuse, 0x1, !P5 ;  /* 0x000000010000780c */ /* 0x040fe40006f25670 */
[----:B------:R-:W-:-:S11]  /*0270*/  ISETP.NE.OR P0, PT, R0, 0x3, !P5 ;  /* 0x000000030000780c */ /* 0x000fd60006f05670 */
[----:B------:R-:W-:Y:S05]  /*0280*/  @P1 BRA `(.L_x_5) ;  /* 0x0000000000201947 */ /* 0x000fea0003800000 */
[----:B------:R-:W3:Y:S02]  /*0290*/  LDCU.64 UR6, c[0x0][0x348] ;  /* 0x00006900ff0677ac */ /* 0x000ee40008000a00 */
[----:B---3--:R-:W-:Y:S02]  /*02a0*/  UIADD3 UR10, UP1, UPT, UR6, 0x80, URZ ;  /* 0x00000080060a7890 */ /* 0x008fe4000ff3e0ff */
[----:B------:R-:W-:Y:S02]  /*02b0*/  UIADD3 UR6, UP0, UPT, UR6, 0x180, URZ ;  /* 0x0000018006067890 */ /* 0x000fe4000ff1e0ff */
[----:B------:R-:W-:Y:S02]  /*02c0*/  UIADD3.X UR11, UPT, UPT, URZ, UR7, URZ, UP1, !UPT ;  /* 0x00000007ff0b7290 */ /* 0x000fe40008ffe4ff */
[----:B------:R-:W-:-:S07]  /*02d0*/  UIADD3.X UR7, UPT, UPT, URZ, UR7, URZ, UP0, !UPT ;  /* 0x00000007ff077290 */ /* 0x000fce00087fe4ff */
[----:B------:R3:W-:Y:S02]  /*02e0*/  UTMACCTL.PF [UR10] ;  /* 0x000000000a0079b9 */ /* 0x0007e40008040000 */
[----:B------:R3:W-:Y:S02]  /*02f0*/  UTMACCTL.PF [UR6] ;  /* 0x00000000060079b9 */ /* 0x0007e40008040000 */
[----:B---3--:R-:W-:Y:S01]  /*0300*/  NOP ;  /* 0x0000000000007918 */ /* 0x008fe20000000000 */
.L_x_5:
[----:B------:R-:W-:Y:S05]  /*0310*/  BSYNC.RECONVERGENT B0 ;  /* 0x0000000000007941 */ /* 0x000fea0003800200 */
.L_x_4:
[----:B------:R-:W-:Y:S04]  /*0320*/  BSSY.RECONVERGENT B0, `(.L_x_6) ;  /* 0x000000a000007945 */ /* 0x000fe80003800200 */
        /* <DEDUP_REMOVED lines=9> */
.L_x_7:
[----:B------:R-:W-:Y:S05]  /*03c0*/  BSYNC.RECONVERGENT B0 ;  /* 0x0000000000007941 */ /* 0x000fea0003800200 */
.L_x_6:
[----:B------:R-:W3:Y:S01]  /*03d0*/  LDCU.64 UR6, c[0x0][0x888] ;  /* 0x00011100ff0677ac */ /* 0x000ee20008000a00 */
[----:B------:R-:W-:Y:S02]  /*03e0*/  UISETP.EQ.U32.AND UP1, UPT, UR4, URZ, UPT ;  /* 0x000000ff0400728c */ /* 0x000fe4000bf22070 */
[----:B------:R-:W-:Y:S02]  /*03f0*/  UPLOP3.LUT UP2, UPT, UPT, UPT, UPT, 0x80, 0x8 ;  /* 0x000000000008789c */ /* 0x000fe40003f4f070 */
[----:B---3--:R-:W-:-:S04]  /*0400*/  UISETP.NE.U32.AND UP0, UPT, UR6, URZ, UPT ;  /* 0x000000ff0600728c */ /* 0x008fc8000bf05070 */
[----:B------:R-:W-:-:S04]  /*0410*/  UISETP.NE.AND.EX UP0, UPT, UR7, URZ, UPT, UP0 ;  /* 0x000000ff0700728c */ /* 0x000fc8000bf05300 */
[----:B------:R-:W-:-:S04]  /*0420*/  UISETP.EQ.OR.EX UP3, UPT, UR5, URZ, !UP0, UP1 ;  /* 0x000000ff0500728c */ /* 0x000fc8000c762710 */
[----:B------:R-:W-:-:S05]  /*0430*/  UP2UR UR50, UPR, URZ, 0x8 ;  /* 0x00000008ff327883 */ /* 0x000fca0008000000 */
[----:B------:R-:W-:Y:S07]  /*0440*/  BRA.U !UP3, `(.L_x_8) ;  /* 0x000000010b207547 */ /* 0x000fee000b800000 */
[----:B------:R-:W-:Y:S01]  /*0450*/  UISETP.NE.U32.AND UP2, UPT, UR4, URZ, UPT ;  /* 0x000000ff0400728c */ /* 0x000fe2000bf45070 */
[----:B-----5:R-:W-:Y:S01]  /*0460*/  FSETP.NEU.AND P0, PT, R49, RZ, PT ;  /* 0x000000ff3100720b */ /* 0x020fe20003f0d000 */
[----:B------:R-:W-:Y:S02]  /*0470*/  USEL UR4, URZ, 0xffffffff, UP0 ;  /* 0xffffffffff047887 */ /* 0x000fe40008000000 */
[----:B------:R-:W-:-:S10]  /*0480*/  UISETP.NE.AND.EX UP2, UPT, UR5, URZ, UPT, UP2 ;  /* 0x000000ff0500728c */ /* 0x000fd4000bf45320 */
[----:B------:R-:W-:Y:S01]  /*0490*/  VOTEU.ANY UP1, P0 ;  /* 0x0000000000ff7886 */ /* 0x000fe20000020100 */
[----:B------:R-:W-:-:S04]  /*04a0*/  @!UP2 USEL UR4, URZ, 0xffffffff, UP1 ;  /* 0xffffffffff04a887 */ /* 0x000fc80008800000 */
[----:B------:R-:W-:-:S04]  /*04b0*/  ULOP3.LUT UR4, UR4, 0x1, URZ, 0xc0, !UPT ;  /* 0x0000000104047892 */ /* 0x000fc8000f8ec0ff */
[----:B------:R-:W-:-:S11]  /*04c0*/  UISETP.NE.U32.AND UP2, UPT, UR4, 0x1, UPT ;  /* 0x000000010400788c */ /* 0x000fd6000bf45070 */
.L_x_8:
[----:B-12---:R-:W1:Y:S01]  /*04d0*/  SHFL.IDX PT, R2, R92, RZ, 0x1f ;  /* 0x00001fff5c027589 */ /* 0x006e6200000e0000 */
[----:B------:R-:W-:-:S04]  /*04e0*/  UISETP.NE.AND UP1, UPT, UR8, 0x2, UPT ;  /* 0x000000020800788c */ /* 0x000fc8000bf25270 */
[----:B------:R-:W-:Y:S01]  /*04f0*/  USEL UR6, URZ, 0x1, UP1 ;  /* 0x00000001ff067887 */ /* 0x000fe20008800000 */
[----:B-1----:R-:W-:-:S13]  /*0500*/  ISETP.NE.AND P0, PT, R2, RZ, PT ;  /* 0x000000ff0200720c */ /* 0x002fda0003f05270 */
[----:B------:R-:W-:Y:S05]  /*0510*/  @P0 BRA `(.L_x_9) ;  /* 0x0000000000580947 */ /* 0x000fea0003800000 */
[----:B------:R-:W1:Y:S01]  /*0520*/  S2UR UR5, SR_CgaCtaId ;  /* 0x00000000000579c3 */ /* 0x000e620000008800 */
[----:B------:R-:W-:Y:S01]  /*0530*/  UMOV UR7, 0x400 ;  /* 0x0000040000077882 */ /* 0x000fe20000000000 */
[----:B------:R-:W-:Y:S01]  /*0540*/  UMOV UR4, 0x1 ;  /* 0x0000000100047882 */ /* 0x000fe20000000000 */
[----:B------:R-:W-:Y:S01]  /*0550*/  ELECT P0, URZ, PT ;  /* 0x0000000000ff782f */ /* 0x000fe20003800000 */
[----:B------:R-:W-:-:S04]  /*0560*/  UIADD3 UR10, UPT, UPT, -UR4, 0x100000, URZ ;  /* 0x00100000040a7890 */ /* 0x000fc8000fffe1ff */
[----:B------:R-:W-:Y:S02]  /*0570*/  USHF.L.U32 UR11, UR10, 0xb, URZ ;  /* 0x0000000b0a0b7899 */ /* 0x000fe400080006ff */
[----:B------:R-:W-:Y:S02]  /*0580*/  USHF.L.U32 UR10, UR10, 0x1, URZ ;  /* 0x000000010a0a7899 */ /* 0x000fe400080006ff */
[----:B-1----:R-:W-:Y:S01]  /*0590*/  ULEA UR5, UR5, UR7, 0x18 ;  /* 0x0000000705057291 */ /* 0x002fe2000f8ec0ff */
[----:B------:R-:W1:Y:S11]  /*05a0*/  FENCE.VIEW.ASYNC.S ;  /* 0x00000000000073c6 */ /* 0x000e760000000000 */
[----:B-1----:R1:W2:Y:S01]  /*05b0*/  SYNCS.EXCH.64 URZ, [UR5], UR10 ;  /* 0x0000000a05ff75b2 */ /* 0x0022a20008000100 */
[----:B------:R1:W3:Y:S01]  /*05c0*/  SYNCS.EXCH.64 URZ, [UR5+0x30], UR10 ;  /* 0x0000300a05ff75b2 */ /* 0x0002e20008000100 */
[----:B------:R1:W4:Y:S01]  /*05d0*/  SYNCS.EXCH.64 URZ, [UR5+0x8], UR10 ;  /* 0x0000080a05ff75b2 */ /* 0x0003220008000100 */
[----:B------:R1:W1:Y:S01]  /*05e0*/  SYNCS.EXCH.64 URZ, [UR5+0x38], UR10 ;  /* 0x0000380a05ff75b2 */ /* 0x0002620008000100 */
        /* <DEDUP_REMOVED lines=8> */
[----:B------:R-:W-:Y:S01]  /*0670*/  NOP ;  /* 0x0000000000007918 */ /* 0x000fe20000000000 */
.L_x_9:
[----:B------:R-:W2:Y:S01]  /*0680*/  SHFL.IDX PT, R2, R92, RZ, 0x1f ;  /* 0x00001fff5c027589 */ /* 0x000ea200000e0000 */
[----:B------:R-:W-:Y:S01]  /*0690*/  NOP ;  /* 0x0000000000007918 */ /* 0x000fe20000000000 */
[----:B--2---:R-:W-:-:S13]  /*06a0*/  ISETP.NE.AND P0, PT, R2, 0x1, PT ;  /* 0x000000010200780c */ /* 0x004fda0003f05270 */
[----:B------:R-:W-:Y:S05]  /*06b0*/  @P0 BRA `(.L_x_10) ;  /* 0x0000000000580947 */ /* 0x000fea0003800000 */
[----:B------:R-:W2:Y:S01]  /*06c0*/  S2UR UR7, SR_CgaCtaId ;  /* 0x00000000000779c3 */ /* 0x000ea20000008800 */
[----:B------:R-:W-:Y:S01]  /*06d0*/  UMOV UR9, 0x400 ;  /* 0x0000040000097882 */ /* 0x000fe20000000000 */
[----:B-1----:R-:W-:Y:S01]  /*06e0*/  UMOV UR5, 0x20 ;  /* 0x0000002000057882 */ /* 0x002fe20000000000 */
[----:B------:R-:W-:Y:S01]  /*06f0*/  UMOV UR4, 0x80 ;  /* 0x0000008000047882 */ /* 0x000fe20000000000 */
[----:B------:R-:W-:-:S04]  /*0700*/  UIADD3 UR10, UPT, UPT, -UR5, 0x100000, URZ ;  /* 0x00100000050a7890 */ /* 0x000fc8000fffe1ff */
[----:B------:R-:W-:Y:S02]  /*0710*/  USHF.L.U32 UR11, UR10, 0xb, URZ ;  /* 0x0000000b0a0b7899 */ /* 0x000fe400080006ff */
[----:B------:R-:W-:Y:S02]  /*0720*/  USHF.L.U32 UR10, UR10, 0x1, URZ ;  /* 0x000000010a0a7899 */ /* 0x000fe400080006ff */
[----:B------:R-:W-:-:S04]  /*0730*/  UIADD3 UR4, UPT, UPT, -UR4, 0x100000, URZ ;  /* 0x0010000004047890 */ /* 0x000fc8000fffe1ff */
[----:B------:R-:W-:Y:S02]  /*0740*/  USHF.L.U32 UR5, UR4, 0xb, URZ ;  /* 0x0000000b04057899 */ /* 0x000fe400080006ff */
[----:B------:R-:W-:Y:S01]  /*0750*/  USHF.L.U32 UR4, UR4, 0x1, URZ ;  /* 0x0000000104047899 */ /* 0x000fe200080006ff */
[----:B------:R-:W-:Y:S01]  /*0760*/  ELECT P0, URZ, PT ;  /* 0x0000000000ff782f */ /* 0x000fe20003800000 */
[----:B--2---:R-:W-:Y:S01]  /*0770*/  ULEA UR7, UR7, UR9, 0x18 ;  /* 0x0000000907077291 */ /* 0x004fe2000f8ec0ff */
[----:B------:R-:W1:Y:S11]  /*0780*/  FENCE.VIEW.ASYNC.S ;  /* 0x00000000000073c6 */ /* 0x000e760000000000 */
[----:B-1----:R2:W1:Y:S01]  /*0790*/  SYNCS.EXCH.64 URZ, [UR7+0x60], UR10 ;  /* 0x0000600a07ff75b2 */ /* 0x0024620008000100 */
[----:B------:R2:W1:Y:S01]  /*07a0*/  SYNCS.EXCH.64 URZ, [UR7+0x80], UR4 ;  /* 0x0000800407ff75b2 */ /* 0x0004620008000100 */
[----:B------:R2:W1:Y:S01]  /*07b0*/  SYNCS.EXCH.64 URZ, [UR7+0x68], UR10 ;  /* 0x0000680a07ff75b2 */ /* 0x0004620008000100 */
[----:B------:R2:W1:Y:S01]  /*07c0*/  SYNCS.EXCH.64 URZ, [UR7+0x88], UR4 ;  /* 0x0000880407ff75b2 */ /* 0x0004620008000100 */
[----:B------:R2:W1:Y:S01]  /*07d0*/  SYNCS.EXCH.64 URZ, [UR7+0x70], UR10 ;  /* 0x0000700a07ff75b2 */ /* 0x0004620008000100 */
[----:B------:R2:W1:Y:S01]  /*07e0*/  SYNCS.EXCH.64 URZ, [UR7+0x90], UR4 ;  /* 0x0000900407ff75b2 */ /* 0x0004620008000100 */
[----:B------:R2:W1:Y:S01]  /*07f0*/  SYNCS.EXCH.64 URZ, [UR7+0x78], UR10 ;  /* 0x0000780a07ff75b2 */ /* 0x0004620008000100 */
[----:B------:R2:W1:Y:S02]  /*0800*/  SYNCS.EXCH.64 URZ, [UR7+0x98], UR4 ;  /* 0x0000980407ff75b2 */ /* 0x0004640008000100 */
[----:B--2---:R-:W-:Y:S01]  /*0810*/  NOP ;  /* 0x0000000000007918 */ /* 0x004fe20000000000 */
.L_x_10:
[----:B------:R-:W2:Y:S01]  /*0820*/  SHFL.IDX PT, R2, R92, RZ, 0x1f ;  /* 0x00001fff5c027589 */ /* 0x000ea200000e0000 */
[----:B------:R-:W-:Y:S01]  /*0830*/  NOP ;  /* 0x0000000000007918 */ /* 0x000fe20000000000 */
[----:B--2---:R-:W-:-:S13]  /*0840*/  ISETP.NE.AND P0, PT, R2, 0x3, PT ;  /* 0x000000030200780c */ /* 0x004fda0003f05270 */
[----:B------:R-:W-:Y:S05]  /*0850*/  @P0 BRA `(.L_x_11) ;  /* 0x0000000000300947 */ /* 0x000fea0003800000 */
[----:B-1----:R-:W1:Y:S01]  /*0860*/  S2UR UR5, SR_CgaCtaId ;  /* 0x00000000000579c3 */ /* 0x002e620000008800 */
        /* <DEDUP_REMOVED lines=8> */
[----:B-1----:R2:W1:Y:S01]  /*08f0*/  SYNCS.EXCH.64 URZ, [UR5+0xa0], UR10 ;  /* 0x0000a00a05ff75b2 */ /* 0x0024620008000100 */
[----:B------:R2:W1:Y:S02]  /*0900*/  SYNCS.EXCH.64 URZ, [UR5+0xa8], UR10 ;  /* 0x0000a80a05ff75b2 */ /* 0x0004640008000100 */
[----:B--2---:R-:W-:Y:S01]  /*0910*/  NOP ;  /* 0x0000000000007918 */ /* 0x004fe20000000000 */
.L_x_11:
[----:B------:R-:W2:Y:S01]  /*0920*/  SHFL.IDX PT, R2, R92, RZ, 0x1f ;  /* 0x00001fff5c027589 */ /* 0x000ea200000e0000 */
[----:B------:R-:W-:Y:S01]  /*0930*/  NOP ;  /* 0x0000000000007918 */ /* 0x000fe20000000000 */
[----:B--2---:R-:W-:-:S13]  /*0940*/  ISETP.NE.AND P0, PT, R2, 0x4, PT ;  /* 0x000000040200780c */ /* 0x004fda0003f05270 */
[----:B------:R-:W-:Y:S05]  /*0950*/  @P0 BRA `(.L_x_12) ;  /* 0x00000000004c0947 */ /* 0x000fea0003800000 */
[----:B-1----:R-:W1:Y:S01]  /*0960*/  S2UR UR5, SR_CgaCtaId ;  /* 0x00000000000579c3 */ /* 0x002e620000008800 */
[----:B------:R-:W-:Y:S01]  /*0970*/  UMOV UR9, 0x100 ;  /* 0x0000010000097882 */ /* 0x000fe20000000000 */
[----:B------:R-:W-:Y:S01]  /*0980*/  UMOV UR7, 0x400 ;  /* 0x0000040000077882 */ /* 0x000fe20000000000 */
[----:B------:R-:W-:Y:S01]  /*0990*/  USEL UR9, UR9, 0xe0, UP2 ;  /* 0x000000e009097887 */ /* 0x000fe20009000000 */
[----:B------:R-:W-:Y:S01]  /*09a0*/  UMOV UR4, 0x1 ;  /* 0x0000000100047882 */ /* 0x000fe20000000000 */
[----:B------:R-:W-:Y:S01]  /*09b0*/  ELECT P0, URZ, PT ;  /* 0x0000000000ff782f */ /* 0x000fe20003800000 */
[----:B------:R-:W-:-:S04]  /*09c0*/  UIADD3 UR10, UPT, UPT, -UR4, 0x100000, URZ ;  /* 0x00100000040a7890 */ /* 0x000fc8000fffe1ff */
[----:B------:R-:W-:Y:S02]  /*09d0*/  USHF.L.U32 UR11, UR10, 0xb, URZ ;  /* 0x0000000b0a0b7899 */ /* 0x000fe400080006ff */
[----:B------:R-:W-:Y:S02]  /*09e0*/  USHF.L.U32 UR10, UR10, 0x1, URZ ;  /* 0x000000010a0a7899 */ /* 0x000fe400080006ff */
[----:B------:R-:W-:-:S04]  /*09f0*/  UIADD3 UR12, UPT, UPT, -UR9, 0x100000, URZ ;  /* 0x00100000090c7890 */ /* 0x000fc8000fffe1ff */
[----:B------:R-:W-:Y:S02]  /*0a00*/  USHF.L.U32 UR13, UR12, 0xb, URZ ;  /* 0x0000000b0c0d7899 */ /* 0x000fe400080006ff */
[----:B------:R-:W-:Y:S02]  /*0a10*/  USHF.L.U32 UR12, UR12, 0x1, URZ ;  /* 0x000000010c0c7899 */ /* 0x000fe400080006ff */
[----:B-1----:R-:W-:Y:S01]  /*0a20*/  ULEA UR5, UR5, UR7, 0x18 ;  /* 0x0000000705057291 */ /* 0x002fe2000f8ec0ff */
[----:B------:R-:W1:Y:S11]  /*0a30*/  FENCE.VIEW.ASYNC.S ;  /* 0x00000000000073c6 */ /* 0x000e760000000000 */
[----:B-1----:R2:W1:Y:S01]  /*0a40*/  SYNCS.EXCH.64 URZ, [UR5+0xb0], UR10 ;  /* 0x0000b00a05ff75b2 */ /* 0x0024620008000100 */
[----:B------:R2:W1:Y:S01]  /*0a50*/  SYNCS.EXCH.64 URZ, [UR5+0xc0], UR12 ;  /* 0x0000c00c05ff75b2 */ /* 0x0004620008000100 */
[----:B------:R2:W1:Y:S01]  /*0a60*/  SYNCS.EXCH.64 URZ, [UR5+0xb8], UR10 ;  /* 0x0000b80a05ff75b2 */ /* 0x0004620008000100 */
[----:B------:R2:W1:Y:S02]  /*0a70*/  SYNCS.EXCH.64 URZ, [UR5+0xc8], UR12 ;  /* 0x0000c80c05ff75b2 */ /* 0x0004640008000100 */
[----:B--2---:R-:W-:Y:S01]  /*0a80*/  NOP ;  /* 0x0000000000007918 */ /* 0x004fe20000000000 */
.L_x_12:
        /* <DEDUP_REMOVED lines=26> */
.L_x_13:
        /* <DEDUP_REMOVED lines=18> */
.L_x_14:
[----:B-1----:R-:W1:Y:S01]  /*0d50*/  S2UR UR5, SR_CTAID.X ;  /* 0x00000000000579c3 */ /* 0x002e620000002500 */
[----:B------:R-:W-:-:S05]  /*0d60*/  CS2R.32 R87, SR_CgaSize ;  /* 0x0000000000577805 */ /* 0x000fca0000008a00 */
[----:B------:R-:W-:-:S05]  /*0d70*/  IMAD R87, R87, -0xa0, RZ ;  /* 0xffffff6057577824 */ /* 0x000fca00078e02ff */
[----:B------:R-:W-:-:S14]  /*0d80*/  R2UR UR9, R87 ;  /* 0x00000000570972ca */ /* 0x000fdc00000e0000 */
[----:B------:R-:W2:Y:S01]  /*0d90*/  LDCU UR9, c[0x0][UR9+0x2b0] ;  /* 0x00005600090977ac */ /* 0x000ea20008000800 */
[----:B------:R-:W-:Y:S01]  /*0da0*/  NOP ;  /* 0x0000000000007918 */ /* 0x000fe20000000000 */
[----:B------:R-:W-:-:S05]  /*0db0*/  CS2R.32 R87, SR_CgaSize ;  /* 0x0000000000577805 */ /* 0x000fca0000008a00 */
[----:B------:R-:W-:-:S05]  /*0dc0*/  IMAD R87, R87, -0xa0, RZ ;  /* 0xffffff6057577824 */ /* 0x000fca00078e02ff */
[----:B------:R-:W-:-:S14]  /*0dd0*/  R2UR UR7, R87 ;  /* 0x00000000570772ca */ /* 0x000fdc00000e0000 */
[----:B------:R-:W3:Y:S01]  /*0de0*/  LDCU UR7, c[0x0][UR7+0x2b4] ;  /* 0x00005680070777ac */ /* 0x000ee20008000800 */
[----:B------:R-:W4:Y:S08]  /*0df0*/  S2UR UR4, SR_CTAID.Y ;  /* 0x00000000000479c3 */ /* 0x000f300000002600 */
[----:B------:R-:W3:Y:S01]  /*0e00*/  LDC R10, c[0x0][0xb24] ;  /* 0x0002c900ff0a7b82 */ /* 0x000ee20000000800 */
[----:B-1----:R-:W-:-:S02]  /*0e10*/  I2FP.F32.U32 R87, UR5 ;  /* 0x0000000500577c45 */ /* 0x002fc40008201000 */
[----:B------:R-:W-:-:S05]  /*0e20*/  CS2R.32 R3, SR_CgaSize ;  /* 0x0000000000037805 */ /* 0x000fca0000008a00 */
[----:B------:R-:W-:-:S06]  /*0e30*/  IMAD R3, R3, -0xa0, RZ ;  /* 0xffffff6003037824 */ /* 0x000fcc00078e02ff */
[----:B------:R-:W1:Y:S01]  /*0e40*/  LDC R3, c[0x0][R3+0x2a0] ;  /* 0x0000a80003037b82 */ /* 0x000e620000000800 */
[----:B------:R-:W-:Y:S01]  /*0e50*/  MOV R15, UR5 ;  /* 0x00000005000f7c02 */ /* 0x000fe20008000f00 */
[----:B--2---:R-:W-:Y:S01]  /*0e60*/  FMUL R87, R87, UR9 ;  /* 0x0000000957577c20 */ /* 0x004fe20008400000 */
[----:B----4-:R-:W-:Y:S02]  /*0e70*/  I2FP.F32.U32 R86, UR4 ;  /* 0x0000000400567c45 */ /* 0x010fe40008201000 */
[----:B------:R-:W-:-:S05]  /*0e80*/  CS2R.32 R2, SR_CgaSize ;  /* 0x0000000000027805 */ /* 0x000fca0000008a00 */
[----:B------:R-:W-:-:S06]  /*0e90*/  IMAD R2, R2, -0xa0, RZ ;  /* 0xffffff6002027824 */ /* 0x000fcc00078e02ff */
[----:B------:R-:W2:Y:S01]  /*0ea0*/  LDC R2, c[0x0][R2+0x2a4] ;  /* 0x0000a90002027b82 */ /* 0x000ea20000000800 */
[----:B------:R-:W-:Y:S01]  /*0eb0*/  MOV R14, UR4 ;  /* 0x00000004000e7c02 */ /* 0x000fe20008000f00 */
[----:B------:R-:W4:Y:S01]  /*0ec0*/  F2I.U32.TRUNC.NTZ R87, R87 ;  /* 0x0000005700577305 */ /* 0x000f22000020f000 */
[----:B---3--:R-:W-:-:S05]  /*0ed0*/  FMUL R86, R86, UR7 ;  /* 0x0000000756567c20 */ /* 0x008fca0008400000 */
[----:B------:R-:W-:Y:S01]  /*0ee0*/  BAR.SYNC.DEFER_BLOCKING 0x0 ;  /* 0x0000000000007b1d */ /* 0x000fe20000010000 */
[----:B------:R-:W-:-:S05]  /*0ef0*/  ISETP.GE.AND P0, PT, R10, 0x1, PT ;  /* 0x000000010a00780c */ /* 0x000fca0003f06270 */
[----:B------:R-:W3:Y:S02]  /*0f00*/  F2I.U32.TRUNC.NTZ R86, R86 ;  /* 0x0000005600567305 */ /* 0x000ee4000020f000 */
[----:B------:R-:W2:Y:S01]  /*0f10*/  S2UR UR36, SR_CTAID.Z ;  /* 0x00000000002479c3 */ /* 0x000ea20000002700 */
[----:B----4-:R-:W-:-:S05]  /*0f20*/  IADD3 R87, PT, PT, -R87, RZ, RZ ;  /* 0x000000ff57577210 */ /* 0x010fca0007ffe1ff */
[----:B-1----:R-:W-:Y:S01]  /*0f30*/  IMAD R87, R3, R87, UR5 ;  /* 0x0000000503577e24 */ /* 0x002fe2000f8e0257 */
[----:B---3--:R-:W-:-:S05]  /*0f40*/  IADD3 R86, PT, PT, -R86, RZ, RZ ;  /* 0x000000ff56567210 */ /* 0x008fca0007ffe1ff */
[----:B--2---:R-:W-:Y:S01]  /*0f50*/  IMAD R86, R2, R86, UR4 ;  /* 0x0000000402567e24 */ /* 0x004fe2000f8e0256 */
[----:B------:R-:W-:Y:S06]  /*0f60*/  @!P0 BRA `(.L_x_15) ;  /* 0x0000000000b88947 */ /* 0x000fec0003800000 */
[----:B------:R-:W1:Y:S01]  /*0f70*/  LDC.64 R4, c[0x0][0xb18] ;  /* 0x0002c600ff047b82 */ /* 0x000e620000000a00 */
[----:B------:R-:W-:-:S07]  /*0f80*/  ISETP.NE.AND P0, PT, R10, 0x1, PT ;  /* 0x000000010a00780c */ /* 0x000fce0003f05270 */
[----:B------:R-:W2:Y:S08]  /*0f90*/  LDC R9, c[0x0][0xb0c] ;  /* 0x0002c300ff097b82 */ /* 0x000eb00000000800 */
[----:B------:R-:W3:Y:S08]  /*0fa0*/  LDC R12, c[0x0][0x370] ;  /* 0x0000dc00ff0c7b82 */ /* 0x000ef00000000800 */
[----:B------:R-:W4:Y:S01]  /*0fb0*/  LDC R11, c[0x0][0x374] ;  /* 0x0000dd00ff0b7b82 */ /* 0x000f220000000800 */
[----:B-1----:R-:W-:-:S07]  /*0fc0*/  ISETP.NE.AND P1, PT, R4, 0x1, PT ;  /* 0x000000010400780c */ /* 0x002fce0003f25270 */
[----:B------:R-:W3:Y:S01]  /*0fd0*/  LDC.64 R6, c[0x0][0xb10] ;  /* 0x0002c400ff067b82 */ /* 0x000ee20000000a00 */
[----:B--2---:R-:W-:-:S07]  /*0fe0*/  ISETP.NE.AND P2, PT, R9, 0x1, PT ;  /* 0x000000010900780c */ /* 0x004fce0003f45270 */
[----:B------:R-:W1:Y:S08]  /*0ff0*/  LDC R8, c[0x0][0xb20] ;  /* 0x0002c800ff087b82 */ /* 0x000e700000000800 */
[----:B------:R-:W2:Y:S01]  /*1000*/  LDC.64 R2, c[0x0][0xb28] ;  /* 0x0002ca00ff027b82 */ /* 0x000ea20000000a00 */
[----:B----4-:R-:W-:-:S04]  /*1010*/  IMAD.HI.U32 R13, R11, R5, RZ ;  /* 0x000000050b0d7227 */ /* 0x010fc800078e00ff */
[----:B------:R-:W-:-:S04]  /*1020*/  IMAD.HI.U32 R5, R14, R5, RZ ;  /* 0x000000050e057227 */ /* 0x000fc800078e00ff */
[----:B---3--:R-:W-:-:S05]  /*1030*/  IMAD.HI.U32 R16, R12, R6, RZ ;  /* 0x000000060c107227 */ /* 0x008fca00078e00ff */
[-C--:B------:R-:W-:Y:S01]  /*1040*/  @P2 SHF.R.U32.HI R12, RZ, R7.reuse, R16 ;  /* 0x00000007ff0c2219 */ /* 0x080fe20000011610 */
[----:B------:R-:W-:Y:S01]  /*1050*/  IMAD.HI.U32 R16, R15, R6, RZ ;  /* 0x000000060f107227 */ /* 0x000fe200078e00ff */
[-C--:B-1----:R-:W-:Y:S02]  /*1060*/  @P1 SHF.R.U32.HI R11, RZ, R8.reuse, R13 ;  /* 0x00000008ff0b1219 */ /* 0x082fe4000001160d */
[----:B------:R-:W-:Y:S02]  /*1070*/  SHF.R.U32.HI R5, RZ, R8, R5 ;  /* 0x00000008ff057219 */ /* 0x000fe40000011605 */
[----:B------:R-:W-:Y:S02]  /*1080*/  SHF.R.U32.HI R16, RZ, R7, R16 ;  /* 0x00000007ff107219 */ /* 0x000fe40000011610 */
[----:B------:R-:W-:Y:S01]  /*1090*/  SEL R5, R14, R5, !P1 ;  /* 0x000000050e057207 */ /* 0x000fe20004800000 */
[----:B--2---:R-:W-:Y:S01]  /*10a0*/  IMAD.HI.U32 R13, R11, R2, RZ ;  /* 0x000000020b0d7227 */ /* 0x004fe200078e00ff */
[----:B------:R-:W-:-:S03]  /*10b0*/  SEL R16, R15, R16, !P2 ;  /* 0x000000100f107207 */ /* 0x000fc60005000000 */
[----:B------:R-:W-:Y:S01]  /*10c0*/  IMAD.HI.U32 R6, R12, R2, RZ ;  /* 0x000000020c067227 */ /* 0x000fe200078e00ff */
[----:B------:R-:W-:-:S04]  /*10d0*/  @P0 SHF.R.U32.HI R11, RZ, R3, R13 ;  /* 0x00000003ff0b0219 */ /* 0x000fc8000001160d */
[----:B------:R-:W-:Y:S01]  /*10e0*/  @P0 SHF.R.U32.HI R12, RZ, R3, R6 ;  /* 0x00000003ff0c0219 */ /* 0x000fe20000011606 */
[----:B------:R-:W-:-:S04]  /*10f0*/  IMAD R11, R11, R10, RZ ;  /* 0x0000000a0b0b7224 */ /* 0x000fc800078e02ff */
[----:B------:R-:W-:Y:S01]  /*1100*/  IMAD R6, R12, R10, RZ ;  /* 0x0000000a0c067224 */ /* 0x000fe200078e02ff */
[----:B------:R-:W-:-:S04]  /*1110*/  ISETP.GE.AND P1, PT, R5, R11, PT ;  /* 0x0000000b0500720c */ /* 0x000fc80003f26270 */
[----:B------:R-:W-:Y:S01]  /*1120*/  ISETP.GE.OR P1, PT, R16, R6, P1 ;  /* 0x000000061000720c */ /* 0x000fe20000f26670 */
[----:B------:R-:W-:-:S05]  /*1130*/  IMAD.HI.U32 R6, R5, R2, RZ ;  /* 0x0000000205067227 */ /* 0x000fca00078e00ff */
[----:B------:R-:W-:-:S04]  /*1140*/  SHF.R.U32.HI R6, RZ, R3, R6 ;  /* 0x00000003ff067219 */ /* 0x000fc80000011606 */
[----:B------:R-:W-:-:S03]  /*1150*/  SEL R6, R5, R6, !P0 ;  /* 0x0000000605067207 */ /* 0x000fc60004000000 */
[----:B------:R-:W-:Y:S01]  /*1160*/  @!P1 IMAD.HI.U32 R7, R16, R2, RZ ;  /* 0x0000000210079227 */ /* 0x000fe200078e00ff */
[----:B------:R-:W-:-:S04]  /*1170*/  IADD3 R2, PT, PT, -R6, RZ, RZ ;  /* 0x000000ff06027210 */ /* 0x000fc80007ffe1ff */
[----:B------:R-:W-:Y:S01]  /*1180*/  @!P1 SHF.R.U32.HI R3, RZ, R3, R7 ;  /* 0x00000003ff039219 */ /* 0x000fe20000011607 */
[----:B------:R-:W-:Y:S01]  /*1190*/  IMAD R2, R10, R2, R5 ;  /* 0x000000020a027224 */ /* 0x000fe200078e0205 */
[----:B------:R-:W-:Y:S02]  /*11a0*/  IADD3 R7, PT, PT, -R5, RZ, RZ ;  /* 0x000000ff05077210 */ /* 0x000fe40007ffe1ff */
[----:B------:R-:W-:-:S03]  /*11b0*/  @!P1 SEL R3, R16, R3, !P0 ;  /* 0x0000000310039207 */ /* 0x000fc60004000000 */
[----:B------:R-:W-:Y:S02]  /*11c0*/  IMAD R7, R4, R7, R14 ;  /* 0x0000000704077224 */ /* 0x000fe400078e020e */
[--C-:B------:R-:W-:Y:S02]  /*11d0*/  @!P1 IMAD.IADD R6, R6, 0x1, -R3.reuse ;  /* 0x0000000106069824 */ /* 0x100fe400078e0a03 */
[----:B------:R-:W-:Y:S01]  /*11e0*/  @!P1 IMAD R3, R2, R12, R3 ;  /* 0x0000000c02039224 */ /* 0x000fe200078e0203 */
[----:B------:R-:W-:Y:S01]  /*11f0*/  IADD3 R2, PT, PT, -R16, RZ, RZ ;  /* 0x000000ff10027210 */ /* 0x000fe20007ffe1ff */
[----:B------:R-:W-:Y:S02]  /*1200*/  @!P1 IMAD R5, R6, R10, R16 ;  /* 0x0000000a06059224 */ /* 0x000fe400078e0210 */
[----:B------:R-:W-:Y:S02]  /*1210*/  @!P1 IMAD.MOV.U32 R16, RZ, RZ, R3 ;  /* 0x000000ffff109224 */ /* 0x000fe400078e0003 */
[----:B------:R-:W-:-:S02]  /*1220*/  IMAD R2, R9, R2, R15 ;  /* 0x0000000209027224 */ /* 0x000fc400078e020f */
[----:B------:R-:W-:Y:S02]  /*1230*/  IMAD R14, R5, R4, R7 ;  /* 0x00000004050e7224 */ /* 0x000fe400078e0207 */
[----:B------:R-:W-:Y:S02]  /*1240*/  IMAD R15, R16, R9, R2 ;  /* 0x00000009100f7224 */ /* 0x000fe400078e0202 */
.L_x_15:
[----:B------:R-:W1:Y:S01]  /*1250*/  LDCU UR4, c[0x0][0xb30] ;  /* 0x00016600ff0477ac */ /* 0x000e620008000800 */
[----:B------:R-:W2:Y:S08]  /*1260*/  S2UR UR37, SR_CgaCtaId ;  /* 0x00000000002579c3 */ /* 0x000eb00000008800 */
[----:B------:R-:W3:Y:S01]  /*1270*/  LDC R40, c[0x0][0xb24] ;  /* 0x0002c900ff287b82 */ /* 0x000ee20000000800 */
[----:B-1----:R-:W-:-:S09]  /*1280*/  UISETP.NE.AND UP1, UPT, UR4, 0x1, UPT ;  /* 0x000000010400788c */ /* 0x002fd2000bf25270 */
[----:B--2---:R-:W-:Y:S05]  /*1290*/  BRA.U UP1, `(.L_x_16) ;  /* 0x0000000101407547 */ /* 0x004fea000b800000 */
[----:B------:R-:W1:Y:S08]  /*12a0*/  LDC.64 R4, c[0x0][0xb10] ;  /* 0x0002c400ff047b82 */ /* 0x000e700000000a00 */
[----:B------:R-:W2:Y:S08]  /*12b0*/  LDC.64 R2, c[0x0][0xb18] ;  /* 0x0002c600ff027b82 */ /* 0x000eb00000000a00 */
[----:B------:R-:W4:Y:S08]  /*12c0*/  LDC R6, c[0x0][0xb20] ;  /* 0x0002c800ff067b82 */ /* 0x000f300000000800 */
[----:B------:R-:W3:Y:S01]  /*12d0*/  LDC R7, c[0x0][0xb0c] ;  /* 0x0002c300ff077b82 */ /* 0x000ee20000000800 */
[----:B-1----:R-:W-:-:S05]  /*12e0*/  IMAD.HI.U32 R4, R15, R4, RZ ;  /* 0x000000040f047227 */ /* 0x002fca00078e00ff */
[----:B------:R-:W-:Y:S01]  /*12f0*/  SHF.R.U32.HI R4, RZ, R5, R4 ;  /* 0x00000005ff047219 */ /* 0x000fe20000011604 */
[----:B--2---:R-:W-:Y:S01]  /*1300*/  IMAD.HI.U32 R3, R14, R3, RZ ;  /* 0x000000030e037227 */ /* 0x004fe200078e00ff */
[----:B------:R-:W-:-:S04]  /*1310*/  ISETP.NE.AND P0, PT, R2, 0x1, PT ;  /* 0x000000010200780c */ /* 0x000fc80003f05270 */
[----:B----4-:R-:W-:-:S04]  /*1320*/  SHF.R.U32.HI R3, RZ, R6, R3 ;  /* 0x00000006ff037219 */ /* 0x010fc80000011603 */
[----:B------:R-:W-:Y:S02]  /*1330*/  SEL R3, R14, R3, !P0 ;  /* 0x000000030e037207 */ /* 0x000fe40004000000 */
[----:B---3--:R-:W-:-:S04]  /*1340*/  ISETP.NE.AND P1, PT, R7, 0x1, PT ;  /* 0x000000010700780c */ /* 0x008fc80003f25270 */
[----:B------:R-:W-:-:S05]  /*1350*/  SEL R4, R15, R4, !P1 ;  /* 0x000000040f047207 */ /* 0x000fca0004800000 */
[----:B------:R-:W-:Y:S02]  /*1360*/  IMAD.IADD R5, R3, 0x1, -R4 ;  /* 0x0000000103057824 */ /* 0x000fe400078e0a04 */
[----:B------:R-:W-:Y:S02]  /*1370*/  IMAD.IADD R3, R4, 0x1, -R3 ;  /* 0x0000000104037824 */ /* 0x000fe400078e0a03 */
[----:B------:R-:W-:Y:S02]  /*1380*/  IMAD R15, R5, R7, R15 ;  /* 0x00000007050f7224 */ /* 0x000fe400078e020f */
[----:B------:R-:W-:-:S07]  /*1390*/  IMAD R14, R3, R2, R14 ;  /* 0x00000002030e7224 */ /* 0x000fce00078e020e */
.L_x_16:
[----:B------:R-:W-:Y:S01]  /*13a0*/  BAR.SYNC.DEFER_BLOCKING 0x0 ;  /* 0x0000000000007b1d */ /* 0x000fe20000010000 */
[----:B------:R-:W-:Y:S01]  /*13b0*/  UISETP.NE.AND UP1, UPT, UR8, 0x2, UPT ;  /* 0x000000020800788c */ /* 0x000fe2000bf25270 */
[----:B------:R-:W-:Y:S02]  /*13c0*/  ISETP.NE.OR P5, PT, R0, 0x2, !P5 ;  /* 0x000000020000780c */ /* 0x000fe40006fa5670 */
[----:B------:R-:W-:-:S06]  /*13d0*/  LOP3.LUT R2, R101, 0x1f, RZ, 0xc0, !PT ;  /* 0x0000001f65027812 */ /* 0x000fcc00078ec0ff */
[----:B------:R-:W-:Y:S05]  /*13e0*/  BRA.U UP1, `(.L_x_17) ;  /* 0x0000001101cc7547 */ /* 0x000fea000b800000 */
[----:B------:R-:W1:Y:S01]  /*13f0*/  LDCU UR13, c[0x0][0x38c] ;  /* 0x00007180ff0d77ac */ /* 0x000e620008000800 */
[----:B------:R-:W2:Y:S01]  /*1400*/  LDC R8, c[0x0][0x370] ;  /* 0x0000dc00ff087b82 */ /* 0x000ea20000000800 */
[----:B------:R-:W-:Y:S01]  /*1410*/  PLOP3.LUT P1, PT, PT, PT, UP2, 0x80, 0x8 ;  /* 0x000000000008781c */ /* 0x000fe20003f2f028 */
[----:B------:R-:W-:Y:S01]  /*1420*/  IMAD.MOV.U32 R17, RZ, RZ, 0x1 ;  /* 0x00000001ff117424 */ /* 0x000fe200078e00ff */
[----:B------:R-:W-:Y:S01]  /*1430*/  ISETP.EQ.OR P4, PT, R2, RZ, P5 ;  /* 0x000000ff0200720c */ /* 0x000fe20002f82670 */
[----:B------:R-:W-:Y:S01]  /*1440*/  IMAD.MOV.U32 R16, RZ, RZ, RZ ;  /* 0x000000ffff107224 */ /* 0x000fe200078e00ff */
[----:B------:R-:W-:Y:S02]  /*1450*/  PLOP3.LUT P1, PT, P1, PT, PT, 0x8, 0x80 ;  /* 0x000000000080781c */ /* 0x000fe40000f2e170 */
[----:B------:R-:W-:Y:S01]  /*1460*/  CS2R R12, SRZ ;  /* 0x00000000000c7805 */ /* 0x000fe2000001ff00 */
[----:B------:R-:W-:Y:S01]  /*1470*/  IMAD.MOV.U32 R11, RZ, RZ, 0x1 ;  /* 0x00000001ff0b7424 */ /* 0x000fe200078e00ff */
[----:B------:R-:W4:Y:S01]  /*1480*/  LDC R0, c[0x0][0x374] ;  /* 0x0000dd00ff007b82 */ /* 0x000f220000000800 */
[----:B------:R-:W2:Y:S01]  /*1490*/  LDCU.64 UR22, c[0x0][0x348] ;  /* 0x00006900ff1677ac */ /* 0x000ea20008000a00 */
[----:B------:R-:W-:Y:S01]  /*14a0*/  UMOV UR6, URZ ;  /* 0x000000ff00067c82 */ /* 0x000fe20008000000 */
[----:B-1----:R-:W-:-:S04]  /*14b0*/  UIADD3 UR5, UPT, UPT, UR13, 0x3f, URZ ;  /* 0x0000003f0d057890 */ /* 0x002fc8000fffe0ff */
[----:B------:R-:W-:-:S04]  /*14c0*/  USHF.R.S32.HI UR4, URZ, 0x1f, UR5 ;  /* 0x0000001fff047899 */ /* 0x000fc80008011405 */
[----:B------:R-:W-:-:S04]  /*14d0*/  ULEA.HI UR4, UR4, UR5, URZ, 0x6 ;  /* 0x0000000504047291 */ /* 0x000fc8000f8f30ff */
[----:B------:R-:W-:Y:S02]  /*14e0*/  USHF.R.S32.HI UR15, URZ, 0x6, UR4 ;  /* 0x00000006ff0f7899 */ /* 0x000fe40008011404 */
[----:B------:R-:W-:Y:S02]  /*14f0*/  UIADD3 UR4, UPT, UPT, UR13, -0x1, URZ ;  /* 0xffffffff0d047890 */ /* 0x000fe4000fffe0ff */
[----:B------:R-:W-:Y:S02]  /*1500*/  UISETP.LT.U32.AND UP0, UPT, UR15, 0x6, UPT ;  /* 0x000000060f00788c */ /* 0x000fe4000bf01070 */
[----:B------:R-:W-:Y:S02]  /*1510*/  UISETP.GE.U32.AND UP1, UPT, UR4, -0x7f, UPT ;  /* 0xffffff810400788c */ /* 0x000fe4000bf26070 */
[----:B------:R-:W-:Y:S02]  /*1520*/  USEL UR14, UR15, 0x6, UP0 ;  /* 0x000000060f0e7887 */ /* 0x000fe40008000000 */
[----:B------:R-:W-:-:S02]  /*1530*/  UIADD3 UR13, UPT, UPT, UR13, 0x7e, URZ ;  /* 0x0000007e0d0d7890 */ /* 0x000fc4000fffe0ff */
[----:B------:R-:W-:Y:S02]  /*1540*/  UIADD3 UR5, UPT, UPT, UR14, -0x1, URZ ;  /* 0xffffffff0e057890 */ /* 0x000fe4000fffe0ff */
[----:B------:R-:W-:-:S03]  /*1550*/  UIADD3 UR7, UPT, UPT, UR15, -UR14, URZ ;  /* 0x8000000e0f077290 */ /* 0x000fc6000fffe0ff */
[----:B------:R-:W-:-:S04]  /*1560*/  @UP1 UIADD3 UR5, UPT, UPT, UR14, URZ, URZ ;  /* 0x000000ff0e051290 */ /* 0x000fc8000fffe0ff */
[----:B--2---:R-:W-:-:S12]  /*1570*/  UIADD3 UR5, UPT, UPT, UR5, 0x1, URZ ;  /* 0x0000000105057890 */ /* 0x004fd8000fffe0ff */
.L_x_35:
[----:B------:R-:W-:Y:S01]  /*1580*/  UISETP.NE.AND UP0, UPT, UR37, URZ, UPT ;  /* 0x000000ff2500728c */ /* 0x000fe2000bf05270 */
[----:B------:R-:W1:Y:S08]  /*1590*/  S2UR UR37, SR_CgaCtaId ;  /* 0x00000000002579c3 */ /* 0x000e700000008800 */
[----:B------:R-:W-:Y:S05]  /*15a0*/  BRA.U UP0, `(.L_x_18) ;  /* 0x0000000100347547 */ /* 0x000fea000b800000 */
[----:B------:R-:W2:Y:S01]  /*15b0*/  S2R R2, SR_CgaCtaId ;  /* 0x0000000000027919 */ /* 0x000ea20000008800 */
[----:B------:R-:W-:-:S04]  /*15c0*/  MOV R3, 0x400 ;  /* 0x0000040000037802 */ /* 0x000fc80000000f00 */
[----:B--2---:R-:W-:Y:S02]  /*15d0*/  LEA R2, R2, R3, 0x18 ;  /* 0x0000000302027211 */ /* 0x004fe400078ec0ff */
[----:B------:R-:W-:-:S03]  /*15e0*/  SHF.L.U32 R3, R11, 0x1f, RZ ;  /* 0x0000001f0b037819 */ /* 0x000fc600000006ff */
[----:B------:R-:W-:-:S04]  /*15f0*/  IMAD R2, R12, 0x8, R2 ;  /* 0x000000080c027824 */ /* 0x000fc800078e0202 */
[----:B------:R-:W2:Y:S02]  /*1600*/  SYNCS.PHASECHK.TRANS64.TRYWAIT P0, [R2+URZ+0x120], R3 ;  /* 0x00012003020075a7 */ /* 0x000ea400080011ff */
[----:B--2---:R-:W-:Y:S05]  /*1610*/  @!P0 BRA `(.L_x_19) ;  /* 0x0000007800248947 */ /* 0x004fea0003800000 */
.L_x_133:
[----:B------:R-:W-:Y:S01]  /*1620*/  VIADD R12, R12, 0x1 ;  /* 0x000000010c0c7836 */ /* 0x000fe20000000000 */
[----:B------:R2:W-:Y:S04]  /*1630*/  SYNCS.ARRIVE.TRANS64.A1T0 RZ, [R2+URZ+0x110], RZ ;  /* 0x000110ff02ff79a7 */ /* 0x0005e800081000ff */
[----:B------:R-:W-:-:S04]  /*1640*/  ISETP.NE.AND P0, PT, R12, 0x2, PT ;  /* 0x000000020c00780c */ /* 0x000fc80003f05270 */
[----:B------:R-:W-:Y:S02]  /*1650*/  SEL R12, R12, RZ, P0 ;  /* 0x000000ff0c0c7207 */ /* 0x000fe40000000000 */
[----:B--2---:R-:W-:-:S04]  /*1660*/  SEL R2, RZ, 0x1, P0 ;  /* 0x00000001ff027807 */ /* 0x004fc80000000000 */
[----:B------:R-:W-:-:S07]  /*1670*/  LOP3.LUT R11, R11, R2, RZ, 0x3c, !PT ;  /* 0x000000020b0b7212 */ /* 0x000fce00078e3cff */
.L_x_18:
[----:B------:R-:W-:Y:S01]  /*1680*/  UMOV UR4, 0x400 ;  /* 0x0000040000047882 */ /* 0x000fe20000000000 */
[----:B------:R-:W-:Y:S01]  /*1690*/  SHF.L.U32 R2, R17, 0x1f, RZ ;  /* 0x0000001f11027819 */ /* 0x000fe200000006ff */
[----:B-1----:R-:W-:Y:S01]  /*16a0*/  ULEA UR4, UR37, UR4, 0x18 ;  /* 0x0000000425047291 */ /* 0x002fe2000f8ec0ff */
[----:B------:R-:W-:Y:S01]  /*16b0*/  R2UR UR34, R15 ;  /* 0x000000000f2272ca */ /* 0x000fe200000e0000 */
[----:B------:R-:W-:Y:S01]  /*16c0*/  UISETP.GE.U32.AND UP0, UPT, UR13, 0x7f, UPT ;  /* 0x0000007f0d00788c */ /* 0x000fe2000bf06070 */
[----:B------:R-:W-:Y:S01]  /*16d0*/  R2UR UR11, R14 ;  /* 0x000000000e0b72ca */ /* 0x000fe200000e0000 */
[----:B------:R-:W-:Y:S01]  /*16e0*/  ULEA UR8, UR6, UR4, 0x3 ;  /* 0x0000000406087291 */ /* 0x000fe2000f8e18ff */
[----:B------:R-:W-:-:S08]  /*16f0*/  UMOV UR21, URZ ;  /* 0x000000ff00157c82 */ /* 0x000fd00008000000 */
[----:B------:R1:W2:Y:S01]  /*1700*/  SYNCS.PHASECHK.TRANS64.TRYWAIT P0, [UR8+0x30], R2 ;  /* 0x00003002ff0075a7 */ /* 0x0002a20008001108 */
[----:B------:R-:W-:Y:S02]  /*1710*/  USHF.L.U32 UR34, UR34, 0x7, URZ ;  /* 0x0000000722227899 */ /* 0x000fe400080006ff */
[----:B------:R-:W-:Y:S01]  /*1720*/  USHF.L.U32 UR11, UR11, 0x7, URZ ;  /* 0x000000070b0b7899 */ /* 0x000fe200080006ff */
[----:B------:R-:W-:Y:S11]  /*1730*/  BRA.U !UP0, `(.L_x_20) ;  /* 0x0000000108bc7547 */ /* 0x000ff6000b800000 */
[----:B------:R-:W-:Y:S01]  /*1740*/  UIADD3 UR18, UPT, UPT, UR34, 0x40, URZ ;  /* 0x0000004022127890 */ /* 0x000fe2000fffe0ff */
[----:B------:R-:W-:Y:S01]  /*1750*/  UMOV UR24, URZ ;  /* 0x000000ff00187c82 */ /* 0x000fe20008000000 */
[----:B------:R-:W-:-:S10]  /*1760*/  UMOV UR25, UR6 ;  /* 0x0000000600197c82 */ /* 0x000fd40008000000 */
.L_x_25:
[----:B-1----:R-:W-:Y:S01]  /*1770*/  ULEA UR33, UR25, UR4, 0x3 ;  /* 0x0000000419217291 */ /* 0x002fe2000f8e18ff */
[----:B--2---:R-:W-:Y:S01]  /*1780*/  @!P5 MOV R3, 0x8000 ;  /* 0x000080000003d802 */ /* 0x004fe20000000f00 */
[----:B--2---:R-:W-:Y:S10]  /*1790*/  @P0 BRA `(.L_x_21) ;  /* 0x00000000000c0947 */ /* 0x004ff40003800000 */
[----:B------:R-:W-:-:S04]  /*17a0*/  SHF.L.U32 R4, R17, 0x1f, RZ ;  /* 0x0000001f11047819 */ /* 0x000fc800000006ff */
[----:B------:R-:W2:Y:S02]  /*17b0*/  SYNCS.PHASECHK.TRANS64.TRYWAIT P0, [UR33+0x30], R4 ;  /* 0x00003004ff0075a7 */ /* 0x000ea40008001121 */
[----:B--2---:R-:W-:Y:S05]  /*17c0*/  @!P0 BRA `(.L_x_22) ;  /* 0x0000007400cc8947 */ /* 0x004fea0003800000 */
.L_x_21:
[----:B------:R2:W-:Y:S01]  /*17d0*/  @!P5 SYNCS.ARRIVE.TRANS64 RZ, [UR33], R3 ;  /* 0x00000003ffffd9a7 */ /* 0x0005e20008000021 */
[----:B------:R-:W-:Y:S04]  /*17e0*/  BSSY.RECONVERGENT B0, `(.L_x_23) ;  /* 0x0000003000007945 */ /* 0x000fe80003800200 */
[----:B------:R-:W-:Y:S05]  /*17f0*/  @P4 BRA `(.L_x_24) ;  /* 0x0000000000044947 */ /* 0x000fea0003800000 */
[----:B------:R-:W-:Y:S05]  /*1800*/  BPT.TRAP 0x1 ;  /* 0x000000040000795c */ /* 0x000fea0000300000 */
.L_x_24:
[----:B------:R-:W-:Y:S05]  /*1810*/  BSYNC.RECONVERGENT B0 ;  /* 0x0000000000007941 */ /* 0x000fea0003800200 */
.L_x_23:
[----:B------:R-:W-:Y:S02]  /*1820*/  UIADD3 UR6, UPT, UPT, UR25, 0x1, URZ ;  /* 0x0000000119067890 */ /* 0x000fe4000fffe0ff */
[----:B------:R-:W-:Y:S02]  /*1830*/  UIADD3 UR30, UP1, UPT, UR22, 0x80, URZ ;  /* 0x00000080161e7890 */ /* 0x000fe4000ff3e0ff */
[----:B------:R-:W-:Y:S02]  /*1840*/  UISETP.NE.AND UP0, UPT, UR6, 0x6, UPT ;  /* 0x000000060600788c */ /* 0x000fe4000bf05270 */
[----:B------:R-:W-:Y:S02]  /*1850*/  USHF.L.U32 UR35, UR24, 0x6, URZ ;  /* 0x0000000618237899 */ /* 0x000fe400080006ff */
[----:B------:R-:W-:Y:S02]  /*1860*/  USEL UR9, URZ, 0x1, UP0 ;  /* 0x00000001ff097887 */ /* 0x000fe40008000000 */
[----:B------:R-:W-:-:S02]  /*1870*/  USEL UR6, UR6, URZ, UP0 ;  /* 0x000000ff06067287 */ /* 0x000fc40008000000 */
[----:B------:R-:W-:Y:S02]  /*1880*/  UIADD3 UR28, UP0, UPT, UR22, 0x180, URZ ;  /* 0x00000180161c7890 */ /* 0x000fe4000ff1e0ff */
[----:B------:R-:W-:Y:S01]  /*1890*/  ULEA UR8, UR6, UR4, 0x3 ;  /* 0x0000000406087291 */ /* 0x000fe2000f8e18ff */
[----:B------:R-:W-:Y:S01]  /*18a0*/  LOP3.LUT R17, R17, UR9, RZ, 0x3c, !PT ;  /* 0x0000000911117c12 */ /* 0x000fe2000f8e3cff */
[----:B------:R-:W-:Y:S02]  /*18b0*/  UIADD3.X UR31, UPT, UPT, URZ, UR23, URZ, UP1, !UPT ;  /* 0x00000017ff1f7290 */ /* 0x000fe40008ffe4ff */
[----:B------:R-:W-:Y:S01]  /*18c0*/  UIADD3.X UR29, UPT, UPT, URZ, UR23, URZ, UP0, !UPT ;  /* 0x00000017ff1d7290 */ /* 0x000fe200087fe4ff */
[----:B-1----:R-:W-:Y:S01]  /*18d0*/  SHF.L.U32 R2, R17, 0x1f, RZ ;  /* 0x0000001f11027819 */ /* 0x002fe200000006ff */
[----:B------:R-:W-:Y:S01]  /*18e0*/  UMOV UR26, 0x0 ;  /* 0x00000000001a7882 */ /* 0x000fe20000000000 */
[----:B------:R-:W-:Y:S01]  /*18f0*/  UMOV UR27, 0x10000000 ;  /* 0x10000000001b7882 */ /* 0x000fe20000000000 */
[----:B------:R-:W-:Y:S01]  /*1900*/  UMOV UR17, UR33 ;  /* 0x0000002100117c82 */ /* 0x000fe20008000000 */
[----:B------:R1:W1:Y:S01]  /*1910*/  SYNCS.PHASECHK.TRANS64.TRYWAIT P0, [UR8+0x30], R2 ;  /* 0x00003002ff0075a7 */ /* 0x0002620008001108 */
[----:B------:R-:W-:Y:S01]  /*1920*/  ULEA UR8, UR25, UR4, 0xe ;  /* 0x0000000419087291 */ /* 0x000fe2000f8e70ff */
[----:B------:R-:W-:Y:S01]  /*1930*/  UMOV UR20, UR36 ;  /* 0x0000002400147c82 */ /* 0x000fe20008000000 */
[----:B------:R-:W-:-:S02]  /*1940*/  UMOV UR19, UR35 ;  /* 0x0000002300137c82 */ /* 0x000fc40008000000 */
[----:B------:R-:W-:Y:S02]  /*1950*/  UIADD3 UR32, UPT, UPT, UR8, 0x8400, URZ ;  /* 0x0000840008207890 */ /* 0x000fe4000fffe0ff */
[----:B------:R-:W-:Y:S02]  /*1960*/  UIADD3 UR16, UPT, UPT, UR8, 0xa400, URZ ;  /* 0x0000a40008107890 */ /* 0x000fe4000fffe0ff */
[----:B------:R-:W-:Y:S01]  /*1970*/  UIADD3 UR8, UPT, UPT, UR8, 0x20400, URZ ;  /* 0x0002040008087890 */ /* 0x000fe2000fffe0ff */
[----:B------:R-:W-:Y:S01]  /*1980*/  UMOV UR12, UR36 ;  /* 0x00000024000c7c82 */ /* 0x000fe20008000000 */
[----:B------:R-:W-:Y:S01]  /*1990*/  UMOV UR9, UR33 ;  /* 0x0000002100097c82 */ /* 0x000fe20008000000 */
[----:B------:R-:W-:Y:S02]  /*19a0*/  UMOV UR10, UR35 ;  /* 0x00000023000a7c82 */ /* 0x000fe40008000000 */
[----:B------:R1:W-:Y:S01]  /*19b0*/  UTMALDG.3D [UR32], [UR30], desc[UR26] ;  /* 0x00001a201e0075b4 */ /* 0x0003e20008011000 */
[----:B------:R-:W-:Y:S01]  /*19c0*/  UIADD3 UR24, UPT, UPT, UR24, 0x1, URZ ;  /* 0x0000000118187890 */ /* 0x000fe2000fffe0ff */
[----:B------:R-:W-:Y:S01]  /*19d0*/  UMOV UR21, UR5 ;  /* 0x0000000500157c82 */ /* 0x000fe20008000000 */
[----:B------:R-:W-:-:S02]  /*19e0*/  UMOV UR25, UR6 ;  /* 0x0000000600197c82 */ /* 0x000fc40008000000 */
[----:B------:R-:W-:Y:S01]  /*19f0*/  UISETP.NE.AND UP0, UPT, UR24, UR5, UPT ;  /* 0x000000051800728c */ /* 0x000fe2000bf05270 */
[----:B------:R1:W-:Y:S01]  /*1a00*/  UTMALDG.3D [UR16], [UR30], desc[UR26] ;  /* 0x00001a101e0075b4 */ /* 0x0003e20008011000 */
[----:B------:R1:W-:Y:S07]  /*1a10*/  UTMALDG.3D [UR8], [UR28], desc[UR26] ;  /* 0x00001a081c0075b4 */ /* 0x0003ee0008011000 */
[----:B------:R-:W-:Y:S05]  /*1a20*/  BRA.U UP0, `(.L_x_25) ;  /* 0xfffffffd00507547 */ /* 0x000fea000b83ffff */
.L_x_20:
[----:B-1----:R-:W-:Y:S01]  /*1a30*/  ULEA UR8, UR6, UR4, 0x3 ;  /* 0x0000000406087291 */ /* 0x002fe2000f8e18ff */
[----:B------:R-:W-:Y:S01]  /*1a40*/  SHF.L.U32 R2, R17, 0x1f, RZ ;  /* 0x0000001f11027819 */ /* 0x000fe200000006ff */
[----:B------:R-:W-:Y:S01]  /*1a50*/  @!P1 SYNCS.ARRIVE.TRANS64.A1T0 RZ, [UR4+0xa8], RZ ;  /* 0x0000a8ffffff99a7 */ /* 0x000fe20008100004 */
[----:B------:R-:W-:-:S06]  /*1a60*/  UISETP.GT.AND UP0, UPT, UR15, UR14, UPT ;  /* 0x0000000e0f00728c */ /* 0x000fcc000bf04270 */
[----:B--2---:R1:W2:Y:S03]  /*1a70*/  SYNCS.PHASECHK.TRANS64.TRYWAIT P0, [UR8+0x30], R2 ;  /* 0x00003002ff0075a7 */ /* 0x0042a60008001108 */
[----:B------:R-:W-:Y:S05]  /*1a80*/  BRA.U !UP0, `(.L_x_26) ;  /* 0x0000000108c07547 */ /* 0x000fea000b800000 */
[----:B------:R-:W-:Y:S02]  /*1a90*/  UIADD3 UR29, UPT, UPT, UR7, UR21, URZ ;  /* 0x00000015071d7290 */ /* 0x000fe4000fffe0ff */
[----:B------:R-:W-:Y:S01]  /*1aa0*/  UIADD3 UR18, UPT, UPT, UR34, 0x40, URZ ;  /* 0x0000004022127890 */ /* 0x000fe2000fffe0ff */
[----:B------:R-:W-:-:S11]  /*1ab0*/  UMOV UR35, UR6 ;  /* 0x0000000600237c82 */ /* 0x000fd60008000000 */
.L_x_31:
[----:B-1----:R-:W-:Y:S01]  /*1ac0*/  ULEA UR25, UR35, UR4, 0x3 ;  /* 0x0000000423197291 */ /* 0x002fe2000f8e18ff */
[----:B--2---:R-:W-:Y:S01]  /*1ad0*/  @!P5 MOV R3, 0x8000 ;  /* 0x000080000003d802 */ /* 0x004fe20000000f00 */
[----:B--2---:R-:W-:Y:S10]  /*1ae0*/  @P0 BRA `(.L_x_27) ;  /* 0x00000000000c0947 */ /* 0x004ff40003800000 */
[----:B------:R-:W-:-:S04]  /*1af0*/  SHF.L.U32 R4, R17, 0x1f, RZ ;  /* 0x0000001f11047819 */ /* 0x000fc800000006ff */
[----:B------:R-:W2:Y:S02]  /*1b00*/  SYNCS.PHASECHK.TRANS64.TRYWAIT P0, [UR25+0x30], R4 ;  /* 0x00003004ff0075a7 */ /* 0x000ea40008001119 */
[----:B--2---:R-:W-:Y:S05]  /*1b10*/  @!P0 BRA `(.L_x_28) ;  /* 0x0000007400108947 */ /* 0x004fea0003800000 */
.L_x_27:
[----:B------:R2:W-:Y:S01]  /*1b20*/  @!P5 SYNCS.ARRIVE.TRANS64 RZ, [UR25], R3 ;  /* 0x00000003ffffd9a7 */ /* 0x0005e20008000019 */
[----:B------:R-:W-:Y:S04]  /*1b30*/  BSSY.RECONVERGENT B0, `(.L_x_29) ;  /* 0x0000003000007945 */ /* 0x000fe80003800200 */
[----:B------:R-:W-:Y:S05]  /*1b40*/  @P4 BRA `(.L_x_30) ;  /* 0x0000000000044947 */ /* 0x000fea0003800000 */
[----:B------:R-:W-:Y:S05]  /*1b50*/  BPT.TRAP 0x1 ;  /* 0x000000040000795c */ /* 0x000fea0000300000 */
.L_x_30:
[----:B------:R-:W-:Y:S05]  /*1b60*/  BSYNC.RECONVERGENT B0 ;  /* 0x0000000000007941 */ /* 0x000fea0003800200 */
.L_x_29:
        /* <DEDUP_REMOVED lines=24> */
[----:B------:R-:W-:Y:S01]  /*1cf0*/  UMOV UR12, UR36 ;  /* 0x00000024000c7c82 */ /* 0x000fe20008000000 */
[----:B------:R-:W-:Y:S01]  /*1d00*/  UMOV UR9, UR25 ;  /* 0x0000001900097c82 */ /* 0x000fe20008000000 */
[----:B------:R1:W-:Y:S01]  /*1d10*/  UTMALDG.3D [UR24], [UR38], desc[UR30] ;  /* 0x00001e18260075b4 */ /* 0x0003e20008011000 */
[----:B------:R-:W-:Y:S01]  /*1d20*/  UMOV UR10, UR27 ;  /* 0x0000001b000a7c82 */ /* 0x000fe20008000000 */
[----:B------:R-:W-:Y:S01]  /*1d30*/  UIADD3 UR21, UPT, UPT, UR21, 0x1, URZ ;  /* 0x0000000115157890 */ /* 0x000fe2000fffe0ff */
[----:B------:R-:W-:-:S03]  /*1d40*/  UMOV UR35, UR6 ;  /* 0x0000000600237c82 */ /* 0x000fc60008000000 */
[----:B------:R-:W-:Y:S01]  /*1d50*/  UISETP.NE.AND UP0, UPT, UR21, UR29, UPT ;  /* 0x0000001d1500728c */ /* 0x000fe2000bf05270 */
[----:B------:R1:W-:Y:S01]  /*1d60*/  UTMALDG.3D [UR16], [UR38], desc[UR30] ;  /* 0x00001e10260075b4 */ /* 0x0003e20008011000 */
[----:B------:R1:W-:Y:S07]  /*1d70*/  UTMALDG.3D [UR8], [UR32], desc[UR30] ;  /* 0x00001e08200075b4 */ /* 0x0003ee0008011000 */
[----:B------:R-:W-:Y:S05]  /*1d80*/  BRA.U UP0, `(.L_x_31) ;  /* 0xfffffffd004c7547 */ /* 0x000fea000b83ffff */
.L_x_26:
[C---:B-1----:R-:W-:Y:S01]  /*1d90*/  LEA R2, R16.reuse, UR4, 0x3 ;  /* 0x0000000410027c11 */ /* 0x042fe2000f8e18ff */
[----:B------:R-:W-:Y:S01]  /*1da0*/  NOP ;  /* 0x0000000000007918 */ /* 0x000fe20000000000 */
[----:B--2---:R-:W-:Y:S02]  /*1db0*/  SHF.L.U32 R3, R13, 0x1f, RZ ;  /* 0x0000001f0d037819 */ /* 0x004fe400000006ff */
[----:B------:R-:W-:Y:S02]  /*1dc0*/  LEA R4, R16, UR4, 0x4 ;  /* 0x0000000410047c11 */ /* 0x000fe4000f8e20ff */
[----:B------:R-:W1:Y:S02]  /*1dd0*/  SYNCS.PHASECHK.TRANS64.TRYWAIT P0, [R2+URZ+0xb0], R3 ;  /* 0x0000b003020075a7 */ /* 0x000e6400080011ff */
[----:B-1----:R-:W-:Y:S05]  /*1de0*/  @!P0 BRA `(.L_x_32) ;  /* 0x0000007000748947 */ /* 0x002fea0003800000 */
.L_x_136:
[----:B------:R-:W2:Y:S01]  /*1df0*/  LDS.128 R4, [R4+0x140] ;  /* 0x0001400004047984 */ /* 0x000ea20000000c00 */
[----:B---3--:R-:W-:Y:S01]  /*1e00*/  ISETP.GE.AND P0, PT, R40, 0x1, PT ;  /* 0x000000012800780c */ /* 0x008fe20003f06270 */
[----:B-1----:R-:W-:Y:S01]  /*1e10*/  VIADD R2, R2, 0xc0 ;  /* 0x000000c002027836 */ /* 0x002fe20000000000 */
[----:B------:R-:W-:Y:S01]  /*1e20*/  @!PT LDS RZ, [RZ] ;  /* 0x00000000fffff984 */ /* 0x000fe20000000800 */
[----:B------:R-:W-:Y:S01]  /*1e30*/  @!PT LDS RZ, [RZ] ;  /* 0x00000000fffff984 */ /* 0x000fe20000000800 */
[----:B------:R-:W-:Y:S01]  /*1e40*/  @!PT LDS RZ, [RZ] ;  /* 0x00000000fffff984 */ /* 0x000fe20000000800 */
[----:B------:R-:W-:Y:S01]  /*1e50*/  @!PT LDS RZ, [RZ] ;  /* 0x00000000fffff984 */ /* 0x000fe20000000800 */
[----:B------:R1:W-:Y:S06]  /*1e60*/  MEMBAR.ALL.CTA ;  /* 0x0000000000007992 */ /* 0x0003ec0000008000 */
[----:B-1----:R-:W1:Y:S01]  /*1e70*/  FENCE.VIEW.ASYNC.S ;  /* 0x00000000000073c6 */ /* 0x002e620000000000 */
[----:B------:R-:W-:-:S04]  /*1e80*/  PRMT R2, RZ, 0x654, R2 ;  /* 0x00000654ff027816 */ /* 0x000fc80000000002 */
[----:B-1----:R1:W-:Y:S01]  /*1e90*/  SYNCS.ARRIVE.TRANS64.RED.A1T0 RZ, [R2+URZ], RZ ;  /* 0x000000ff02ff79a7 */ /* 0x0023e200081004ff */
[----:B--2---:R-:W-:-:S13]  /*1ea0*/  LOP3.LUT P2, RZ, R6, 0x1, RZ, 0xc0, !PT ;  /* 0x0000000106ff7812 */ /* 0x004fda000784c0ff */
[----:B------:R-:W-:Y:S01]  /*1eb0*/  @P2 SHF.R.U32.HI R3, RZ, 0x10, R5 ;  /* 0x00000010ff032819 */ /* 0x000fe20000011605 */
[----:B------:R-:W-:Y:S01]  /*1ec0*/  VOTEU.ANY UP0, P2 ;  /* 0x0000000000ff7886 */ /* 0x000fe20001000100 */
[----:B------:R-:W-:Y:S02]  /*1ed0*/  @P2 MOV R10, R4 ;  /* 0x00000004000a2202 */ /* 0x000fe40000000f00 */
[----:B------:R-:W-:Y:S02]  /*1ee0*/  @P2 R2UR.BROADCAST UR8, R3 ;  /* 0x00000000030822ca */ /* 0x000fe400008e0000 */
[----:B------:R-:W-:-:S11]  /*1ef0*/  @P2 LOP3.LUT R9, R5, 0xffff, RZ, 0xc0, !PT ;  /* 0x0000ffff05092812 */ /* 0x000fd600078ec0ff */
[----:B------:R-:W-:Y:S01]  /*1f00*/  @UP0 UMOV UR36, UR8 ;  /* 0x0000000800240c82 */ /* 0x000fe20008000000 */
[----:B-1----:R-:W-:Y:S05]  /*1f10*/  @!P0 BRA `(.L_x_33) ;  /* 0x0000000000b88947 */ /* 0x002fea0003800000 */
[----:B------:R-:W4:Y:S01]  /*1f20*/  LDC.64 R4, c[0x0][0xb18] ;  /* 0x0002c600ff047b82 */ /* 0x000f220000000a00 */
[----:B------:R-:W-:-:S07]  /*1f30*/  ISETP.NE.AND P3, PT, R40, 0x1, PT ;  /* 0x000000012800780c */ /* 0x000fce0003f65270 */
[----:B------:R-:W1:Y:S08]  /*1f40*/  LDC.64 R6, c[0x0][0xb10] ;  /* 0x0002c400ff067b82 */ /* 0x000e700000000a00 */
[----:B------:R-:W2:Y:S08]  /*1f50*/  LDC R14, c[0x0][0xb20] ;  /* 0x0002c800ff0e7b82 */ /* 0x000eb00000000800 */
[----:B------:R-:W3:Y:S01]  /*1f60*/  LDC R15, c[0x0][0xb0c] ;  /* 0x0002c300ff0f7b82 */ /* 0x000ee20000000800 */
[----:B----4-:R-:W-:Y:S01]  /*1f70*/  IMAD.HI.U32 R19, R0, R5, RZ ;  /* 0x0000000500137227 */ /* 0x010fe200078e00ff */
[----:B------:R-:W-:-:S03]  /*1f80*/  ISETP.NE.AND P0, PT, R4, 0x1, PT ;  /* 0x000000010400780c */ /* 0x000fc60003f05270 */
[----:B------:R-:W-:-:S03]  /*1f90*/  IMAD.HI.U32 R5, R9, R5, RZ ;  /* 0x0000000509057227 */ /* 0x000fc600078e00ff */
[----:B------:R-:W4:Y:S01]  /*1fa0*/  LDC.64 R2, c[0x0][0xb28] ;  /* 0x0002ca00ff027b82 */ /* 0x000f220000000a00 */
[----:B-1----:R-:W-:-:S04]  /*1fb0*/  IMAD.HI.U32 R20, R8, R6, RZ ;  /* 0x0000000608147227 */ /* 0x002fc800078e00ff */
[----:B------:R-:W-:Y:S01]  /*1fc0*/  IMAD.HI.U32 R21, R10, R6, RZ ;  /* 0x000000060a157227 */ /* 0x000fe200078e00ff */
[----:B------:R-:W-:Y:S02]  /*1fd0*/  SHF.R.U32.HI R20, RZ, R7, R20 ;  /* 0x00000007ff147219 */ /* 0x000fe40000011614 */
[-C--:B--2---:R-:W-:Y:S02]  /*1fe0*/  SHF.R.U32.HI R19, RZ, R14.reuse, R19 ;  /* 0x0000000eff137219 */ /* 0x084fe40000011613 */
[----:B------:R-:W-:Y:S02]  /*1ff0*/  SHF.R.U32.HI R5, RZ, R14, R5 ;  /* 0x0000000eff057219 */ /* 0x000fe40000011605 */
[----:B------:R-:W-:Y:S02]  /*2000*/  SEL R19, R0, R19, !P0 ;  /* 0x0000001300137207 */ /* 0x000fe40004000000 */
[----:B------:R-:W-:Y:S02]  /*2010*/  SHF.R.U32.HI R21, RZ, R7, R21 ;  /* 0x00000007ff157219 */ /* 0x000fe40000011615 */
[----:B---3--:R-:W-:-:S02]  /*2020*/  ISETP.NE.AND P1, PT, R15, 0x1, PT ;  /* 0x000000010f00780c */ /* 0x008fc40003f25270 */
[----:B------:R-:W-:Y:S02]  /*2030*/  SEL R5, R9, R5, !P0 ;  /* 0x0000000509057207 */ /* 0x000fe40004000000 */
[----:B------:R-:W-:Y:S02]  /*2040*/  SEL R20, R8, R20, !P1 ;  /* 0x0000001408147207 */ /* 0x000fe40004800000 */
[----:B------:R-:W-:Y:S01]  /*2050*/  SEL R21, R10, R21, !P1 ;  /* 0x000000150a157207 */ /* 0x000fe20004800000 */
[----:B----4-:R-:W-:-:S04]  /*2060*/  IMAD.HI.U32 R18, R19, R2, RZ ;  /* 0x0000000213127227 */ /* 0x010fc800078e00ff */
        /* <DEDUP_REMOVED lines=10> */
[----:B------:R-:W-:-:S04]  /*2110*/  @!P0 IMAD.HI.U32 R7, R21, R2, RZ ;  /* 0x0000000215078227 */ /* 0x000fc800078e00ff */
[----:B------:R-:W-:Y:S01]  /*2120*/  IMAD.MOV R2, RZ, RZ, -R6 ;  /* 0x000000ffff027224 */ /* 0x000fe200078e0a06 */
[----:B------:R-:W-:Y:S02]  /*2130*/  @!P0 SHF.R.U32.HI R3, RZ, R3, R7 ;  /* 0x00000003ff038219 */ /* 0x000fe40000011607 */
[----:B------:R-:W-:Y:S01]  /*2140*/  IADD3 R7, PT, PT, -R5, RZ, RZ ;  /* 0x000000ff05077210 */ /* 0x000fe20007ffe1ff */
[----:B------:R-:W-:Y:S01]  /*2150*/  IMAD R2, R40, R2, R5 ;  /* 0x0000000228027224 */ /* 0x000fe200078e0205 */
        /* <DEDUP_REMOVED lines=10> */
.L_x_33:
[----:B------:R-:W1:Y:S02]  /*2200*/  LDCU UR8, c[0x0][0xb30] ;  /* 0x00016600ff0877ac */ /* 0x000e640008000800 */
[----:B-1----:R-:W-:-:S09]  /*2210*/  UISETP.NE.AND UP0, UPT, UR8, 0x1, UPT ;  /* 0x000000010800788c */ /* 0x002fd2000bf05270 */
[----:B------:R-:W-:Y:S05]  /*2220*/  BRA.U UP0, `(.L_x_34) ;  /* 0x0000000100407547 */ /* 0x000fea000b800000 */
[----:B------:R-:W1:Y:S08]  /*2230*/  LDC.64 R4, c[0x0][0xb10] ;  /* 0x0002c400ff047b82 */ /* 0x000e700000000a00 */
[----:B------:R-:W2:Y:S08]  /*2240*/  LDC.64 R2, c[0x0][0xb18] ;  /* 0x0002c600ff027b82 */ /* 0x000eb00000000a00 */
[----:B------:R-:W3:Y:S08]  /*2250*/  LDC R6, c[0x0][0xb20] ;  /* 0x0002c800ff067b82 */ /* 0x000ef00000000800 */
[----:B------:R-:W4:Y:S01]  /*2260*/  LDC R7, c[0x0][0xb0c] ;  /* 0x0002c300ff077b82 */ /* 0x000f220000000800 */
[----:B-1----:R-:W-:-:S05]  /*2270*/  IMAD.HI.U32 R4, R10, R4, RZ ;  /* 0x000000040a047227 */ /* 0x002fca00078e00ff */
[----:B------:R-:W-:Y:S01]  /*2280*/  SHF.R.U32.HI R4, RZ, R5, R4 ;  /* 0x00000005ff047219 */ /* 0x000fe20000011604 */
[----:B--2---:R-:W-:Y:S01]  /*2290*/  IMAD.HI.U32 R3, R9, R3, RZ ;  /* 0x0000000309037227 */ /* 0x004fe200078e00ff */
[----:B------:R-:W-:-:S04]  /*22a0*/  ISETP.NE.AND P0, PT, R2, 0x1, PT ;  /* 0x000000010200780c */ /* 0x000fc80003f05270 */
[----:B---3--:R-:W-:-:S04]  /*22b0*/  SHF.R.U32.HI R3, RZ, R6, R3 ;  /* 0x00000006ff037219 */ /* 0x008fc80000011603 */
[----:B------:R-:W-:Y:S02]  /*22c0*/  SEL R3, R9, R3, !P0 ;  /* 0x0000000309037207 */ /* 0x000fe40004000000 */
[----:B----4-:R-:W-:-:S04]  /*22d0*/  ISETP.NE.AND P1, PT, R7, 0x1, PT ;  /* 0x000000010700780c */ /* 0x010fc80003f25270 */
[----:B------:R-:W-:-:S05]  /*22e0*/  SEL R4, R10, R4, !P1 ;  /* 0x000000040a047207 */ /* 0x000fca0004800000 */
[----:B------:R-:W-:Y:S02]  /*22f0*/  IMAD.IADD R5, R3, 0x1, -R4 ;  /* 0x0000000103057824 */ /* 0x000fe400078e0a04 */
[----:B------:R-:W-:Y:S02]  /*2300*/  IMAD.IADD R3, R4, 0x1, -R3 ;  /* 0x0000000104037824 */ /* 0x000fe400078e0a03 */
[----:B------:R-:W-:Y:S02]  /*2310*/  IMAD R10, R5, R7, R10 ;  /* 0x00000007050a7224 */ /* 0x000fe400078e020a */
[----:B------:R-:W-:-:S07]  /*2320*/  IMAD R9, R3, R2, R9 ;  /* 0x0000000203097224 */ /* 0x000fce00078e0209 */
.L_x_34:
[----:B------:R-:W-:Y:S01]  /*2330*/  VIADD R16, R16, 0x1 ;  /* 0x0000000110107836 */ /* 0x000fe20000000000 */
[----:B------:R-:W-:Y:S01]  /*2340*/  PLOP3.LUT P1, PT, PT, PT, PT, 0x80, 0x8 ;  /* 0x000000000008781c */ /* 0x000fe20003f2f070 */
[----:B------:R-:W-:Y:S02]  /*2350*/  IMAD.IADD R15, R10, 0x1, R87 ;  /* 0x000000010a0f7824 */ /* 0x000fe400078e0257 */
[----:B------:R-:W-:Y:S01]  /*2360*/  IMAD.IADD R14, R9, 0x1, R86 ;  /* 0x00000001090e7824 */ /* 0x000fe200078e0256 */
[----:B------:R-:W-:-:S04]  /*2370*/  ISETP.NE.AND P0, PT, R16, 0x2, PT ;  /* 0x000000021000780c */ /* 0x000fc80003f05270 */
[----:B------:R-:W-:Y:S02]  /*2380*/  SEL R2, RZ, 0x1, P0 ;  /* 0x00000001ff027807 */ /* 0x000fe40000000000 */
[----:B------:R-:W-:Y:S02]  /*2390*/  SEL R16, R16, RZ, P0 ;  /* 0x000000ff10107207 */ /* 0x000fe40000000000 */
[----:B------:R-:W-:Y:S01]  /*23a0*/  LOP3.LUT R13, R13, R2, RZ, 0x3c, !PT ;  /* 0x000000020d0d7212 */ /* 0x000fe200078e3cff */
[----:B------:R-:W-:Y:S06]  /*23b0*/  @P2 BRA `(.L_x_35) ;  /* 0xfffffff000702947 */ /* 0x000fec000383ffff */
[----:B------:R-:W-:Y:S01]  /*23c0*/  UIADD3 UR4, UPT, UPT, UR4, 0x30, URZ ;  /* 0x0000003004047890 */ /* 0x000fe2000fffe0ff */
[----:B------:R-:W-:-:S03]  /*23d0*/  SHF.L.U32 R2, R17, 0x1f, RZ ;  /* 0x0000001f11027819 */ /* 0x000fc600000006ff */
[----:B------:R-:W-:-:S09]  /*23e0*/  ULEA UR5, UR6, UR4, 0x3 ;  /* 0x0000000406057291 */ /* 0x000fd2000f8e18ff */
[----:B------:R-:W1:Y:S02]  /*23f0*/  SYNCS.PHASECHK.TRANS64.TRYWAIT P0, [UR5], R2 ;  /* 0x00000002ff0075a7 */ /* 0x000e640008001105 */
[----:B-1----:R-:W-:Y:S05]  /*2400*/  @!P0 BRA `(.L_x_36) ;  /* 0x0000006c00008947 */ /* 0x002fea0003800000 */
.L_x_138:
[----:B------:R-:W-:-:S04]  /*2410*/  UIADD3 UR6, UPT, UPT, UR6, 0x1, URZ ;  /* 0x0000000106067890 */ /* 0x000fc8000fffe0ff */
[----:B------:R-:W-:-:S04]  /*2420*/  UISETP.NE.AND UP0, UPT, UR6, 0x6, UPT ;  /* 0x000000060600788c */ /* 0x000fc8000bf05270 */
[----:B------:R-:W-:Y:S02]  /*2430*/  USEL UR7, URZ, 0x1, UP0 ;  /* 0x00000001ff077887 */ /* 0x000fe40008000000 */
[----:B------:R-:W-:-:S04]  /*2440*/  USEL UR6, UR6, URZ, UP0 ;  /* 0x000000ff06067287 */ /* 0x000fc80008000000 */
[----:B------:R-:W-:Y:S01]  /*2450*/  ULEA UR5, UR6, UR4, 0x3 ;  /* 0x0000000406057291 */ /* 0x000fe2000f8e18ff */
[----:B-1----:R-:W-:-:S04]  /*2460*/  LOP3.LUT R2, R17, UR7, RZ, 0x3c, !PT ;  /* 0x0000000711027c12 */ /* 0x002fc8000f8e3cff */
[----:B------:R-:W-:-:S04]  /*2470*/  SHF.L.U32 R3, R2, 0x1f, RZ ;  /* 0x0000001f02037819 */ /* 0x000fc800000006ff */
[----:B------:R-:W1:Y:S02]  /*2480*/  SYNCS.PHASECHK.TRANS64.TRYWAIT P0, [UR5], R3 ;  /* 0x00000003ff0075a7 */ /* 0x000e640008001105 */
[----:B-1----:R-:W-:Y:S05]  /*2490*/  @!P0 BRA `(.L_x_37) ;  /* 0x0000006800f48947 */ /* 0x002fea0003800000 */
.L_x_140:
[----:B------:R-:W-:-:S04]  /*24a0*/  UIADD3 UR6, UPT, UPT, UR6, 0x1, URZ ;  /* 0x0000000106067890 */ /* 0x000fc8000fffe0ff */
[----:B------:R-:W-:-:S04]  /*24b0*/  UISETP.NE.AND UP0, UPT, UR6, 0x6, UPT ;  /* 0x000000060600788c */ /* 0x000fc8000bf05270 */
[----:B------:R-:W-:Y:S02]  /*24c0*/  USEL UR7, URZ, 0x1, UP0 ;  /* 0x00000001ff077887 */ /* 0x000fe40008000000 */
[----:B------:R-:W-:-:S04]  /*24d0*/  USEL UR6, UR6, URZ, UP0 ;  /* 0x000000ff06067287 */ /* 0x000fc80008000000 */
[----:B------:R-:W-:Y:S01]  /*24e0*/  ULEA UR5, UR6, UR4, 0x3 ;  /* 0x0000000406057291 */ /* 0x000fe2000f8e18ff */
[----:B------:R-:W-:-:S04]  /*24f0*/  LOP3.LUT R2, R2, UR7, RZ, 0x3c, !PT ;  /* 0x0000000702027c12 */ /* 0x000fc8000f8e3cff */
[----:B-1----:R-:W-:-:S04]  /*2500*/  SHF.L.U32 R3, R2, 0x1f, RZ ;  /* 0x0000001f02037819 */ /* 0x002fc800000006ff */
[----:B------:R-:W1:Y:S02]  /*2510*/  SYNCS.PHASECHK.TRANS64.TRYWAIT P0, [UR5], R3 ;  /* 0x00000003ff0075a7 */ /* 0x000e640008001105 */
[----:B-1----:R-:W-:Y:S05]  /*2520*/  @!P0 BRA `(.L_x_38) ;  /* 0x0000006800e88947 */ /* 0x002fea0003800000 */
.L_x_142:
        /* <DEDUP_REMOVED lines=9> */
.L_x_144:
        /* <DEDUP_REMOVED lines=9> */
.L_x_146:
[----:B------:R-:W-:-:S04]  /*2650*/  UIADD3 UR6, UPT, UPT, UR6, 0x1, URZ ;  /* 0x0000000106067890 */ /* 0x000fc8000fffe0ff */
[----:B------:R-:W-:-:S04]  /*2660*/  UISETP.NE.AND UP0, UPT, UR6, 0x6, UPT ;  /* 0x000000060600788c */ /* 0x000fc8000bf05270 */
[----:B------:R-:W-:Y:S02]  /*2670*/  USEL UR5, URZ, 0x1, UP0 ;  /* 0x00000001ff057887 */ /* 0x000fe40008000000 */
[----:B------:R-:W-:-:S04]  /*2680*/  USEL UR6, UR6, URZ, UP0 ;  /* 0x000000ff06067287 */ /* 0x000fc80008000000 */
[----:B------:R-:W-:Y:S01]  /*2690*/  ULEA UR6, UR6, UR4, 0x3 ;  /* 0x0000000406067291 */ /* 0x000fe2000f8e18ff */
[----:B------:R-:W-:-:S04]  /*26a0*/  LOP3.LUT R2, R2, UR5, RZ, 0x3c, !PT ;  /* 0x0000000502027c12 */ /* 0x000fc8000f8e3cff */
[----:B------:R-:W-:Y:S01]  /*26b0*/  SHF.L.U32 R2, R2, 0x1f, RZ ;  /* 0x0000001f02027819 */ /* 0x000fe200000006ff */
[----:B-1--4-:R-:W-:-:S07]  /*26c0*/  IMAD.U32 R0, RZ, RZ, UR6 ;  /* 0x00000006ff007e24 */ /* 0x012fce000f8e00ff */
.L_x_41:
[----:B-1----:R1:W2:Y:S02]  /*26d0*/  SYNCS.PHASECHK.TRANS64.TRYWAIT P0, [R0+URZ], R2 ;  /* 0x00000002000075a7 */ /* 0x0022a400080011ff */
[----:B--2---:R-:W-:Y:S05]  /*26e0*/  @!P0 NANOSLEEP.SYNCS 0x989680 ;  /* 0x009896800000895d */ /* 0x004fea0003900000 */
[----:B------:R-:W2:Y:S02]  /*26f0*/  @!P0 SYNCS.PHASECHK.TRANS64 P0, [R0+URZ], R2 ;  /* 0x00000002000085a7 */ /* 0x000ea400080010ff */
[----:B--2---:R-:W-:Y:S05]  /*2700*/  @P0 EXIT ;  /* 0x000000000000094d */ /* 0x004fea0003800000 */
[----:B------:R-:W-:Y:S05]  /*2710*/  BRA `(.L_x_41) ;  /* 0xfffffffc00ec7947 */ /* 0x000fea000383ffff */
.L_x_17:
[----:B------:R-:W-:-:S04]  /*2720*/  UISETP.NE.AND UP1, UPT, UR37, URZ, UPT ;  /* 0x000000ff2500728c */ /* 0x000fc8000bf25270 */
[----:B------:R-:W-:-:S09]  /*2730*/  UISETP.NE.OR UP1, UPT, UR8, 0x1, UP1 ;  /* 0x000000010800788c */ /* 0x000fd20008f25670 */
[----:B------:R-:W-:Y:S05]  /*2740*/  BRA.U UP1, `(.L_x_42) ;  /* 0x0000000501487547 */ /* 0x000fea000b800000 */
[----:B------:R-:W-:Y:S01]  /*2750*/  ISETP.NE.AND P2, PT, R2, RZ, PT ;  /* 0x000000ff0200720c */ /* 0x000fe20003f45270 */
[----:B------:R-:W-:Y:S01]  /*2760*/  IMAD.MOV.U32 R12, RZ, RZ, 0x1 ;  /* 0x00000001ff0c7424 */ /* 0x000fe200078e00ff */
[----:B------:R-:W-:Y:S02]  /*2770*/  CS2R R10, SRZ ;  /* 0x00000000000a7805 */ /* 0x000fe4000001ff00 */
[----:B------:R-:W-:Y:S01]  /*2780*/  CS2R R8, SRZ ;  /* 0x0000000000087805 */ /* 0x000fe2000001ff00 */
[----:B------:R-:W-:Y:S01]  /*2790*/  UMOV UR4, 0x400 ;  /* 0x0000040000047882 */ /* 0x000fe20000000000 */
[----:B------:R-:W-:Y:S01]  /*27a0*/  UMOV UR6, URZ ;  /* 0x000000ff00067c82 */ /* 0x000fe20008000000 */
[----:B------:R-:W-:-:S12]  /*27b0*/  ULEA UR37, UR37, UR4, 0x18 ;  /* 0x0000000425257291 */ /* 0x000fd8000f8ec0ff */
.L_x_46:
[----:B------:R-:W-:Y:S02]  /*27c0*/  LEA R0, R8, UR37, 0x3 ;  /* 0x0000002508007c11 */ /* 0x000fe4000f8e18ff */
[----:B------:R-:W-:-:S03]  /*27d0*/  SHF.L.U32 R4, R9, 0x1f, RZ ;  /* 0x0000001f09047819 */ /* 0x000fc600000006ff */
[----:B------:R-:W-:Y:S01]  /*27e0*/  VIADD R5, R0, 0x120 ;  /* 0x0000012000057836 */ /* 0x000fe20000000000 */
[----:B------:R-:W1:Y:S02]  /*27f0*/  SYNCS.PHASECHK.TRANS64.TRYWAIT P0, [R0+URZ+0x110], R4 ;  /* 0x00011004000075a7 */ /* 0x000e6400080011ff */
[----:B-1----:R-:W-:Y:S05]  /*2800*/  @!P0 BRA `(.L_x_43) ;  /* 0x0000006800788947 */ /* 0x002fea0003800000 */
.L_x_147:
[----:B------:R-:W-:Y:S01]  /*2810*/  ULEA UR5, UR6, UR37, 0x3 ;  /* 0x0000002506057291 */ /* 0x000fe2000f8e18ff */
[----:B-1----:R-:W-:Y:S01]  /*2820*/  PRMT R0, RZ, 0x654, R5 ;  /* 0x00000654ff007816 */ /* 0x002fe20000000005 */
[----:B------:R-:W-:Y:S01]  /*2830*/  @!P2 IMAD.MOV.U32 R4, RZ, RZ, 0x10 ;  /* 0x00000010ff04a424 */ /* 0x000fe200078e00ff */
[----:B------:R-:W-:Y:S01]  /*2840*/  SHF.L.U32 R5, R12, 0x1f, RZ ;  /* 0x0000001f0c057819 */ /* 0x000fe200000006ff */
[----:B------:R-:W-:Y:S01]  /*2850*/  UIADD3 UR4, UPT, UPT, UR5, 0xb0, URZ ;  /* 0x000000b005047890 */ /* 0x000fe2000fffe0ff */
[----:B------:R1:W-:Y:S05]  /*2860*/  SYNCS.ARRIVE.TRANS64.RED.A1T0 RZ, [R0+URZ], RZ ;  /* 0x000000ff00ff79a7 */ /* 0x0003ea00081004ff */
[----:B------:R-:W-:Y:S01]  /*2870*/  IMAD.U32 R6, RZ, RZ, UR4 ;  /* 0x00000004ff067e24 */ /* 0x000fe2000f8e00ff */
[----:B------:R-:W2:Y:S04]  /*2880*/  SYNCS.PHASECHK.TRANS64.TRYWAIT P0, [UR5+0xc0], R5 ;  /* 0x0000c005ff0075a7 */ /* 0x000ea80008001105 */
[----:B------:R-:W-:Y:S01]  /*2890*/  PRMT R6, R2, 0x654, R6 ;  /* 0x0000065402067816 */ /* 0x000fe20000000006 */
[----:B-12---:R-:W-:Y:S06]  /*28a0*/  @!P0 BRA `(.L_x_44) ;  /* 0x0000006800648947 */ /* 0x006fec0003800000 */
.L_x_149:
[----:B------:R-:W-:Y:S01]  /*28b0*/  ULEA UR4, UR6, UR37, 0x4 ;  /* 0x0000002506047291 */ /* 0x000fe2000f8e20ff */
[----:B------:R-:W-:Y:S01]  /*28c0*/  SEL R3, R6, R3, !P2 ;  /* 0x0000000306037207 */ /* 0x000fe20005000000 */
[----:B------:R-:W-:Y:S01]  /*28d0*/  UIADD3 UR5, UPT, UPT, UR5, 0xb0, URZ ;  /* 0x000000b005057890 */ /* 0x000fe2000fffe0ff */
[----:B-1----:R-:W-:Y:S01]  /*28e0*/  LEA R0, R11, UR37, 0x3 ;  /* 0x000000250b007c11 */ /* 0x002fe2000f8e18ff */
[----:B------:R-:W-:Y:S01]  /*28f0*/  UIADD3 UR4, UPT, UPT, UR4, 0x140, URZ ;  /* 0x0000014004047890 */ /* 0x000fe2000fffe0ff */
[----:B------:R1:W-:Y:S01]  /*2900*/  @!P2 SYNCS.ARRIVE.TRANS64.RED RZ, [R3+URZ], R4 ;  /* 0x0000000403ffa9a7 */ /* 0x0003e200080004ff */
[----:B------:R-:W-:Y:S01]  /*2910*/  UIADD3 UR6, UPT, UPT, UR6, 0x1, URZ ;  /* 0x0000000106067890 */ /* 0x000fe2000fffe0ff */
[----:B------:R-:W-:-:S03]  /*2920*/  VIADD R8, R8, 0x1 ;  /* 0x0000000108087836 */ /* 0x000fc60000000000 */
[----:B------:R-:W-:Y:S02]  /*2930*/  UISETP.NE.AND UP0, UPT, UR6, 0x2, UPT ;  /* 0x000000020600788c */ /* 0x000fe4000bf05270 */
[----:B------:R-:W-:Y:S01]  /*2940*/  ISETP.NE.AND P0, PT, R8, 0x2, PT ;  /* 0x000000020800780c */ /* 0x000fe20003f05270 */
[----:B------:R-:W-:Y:S06]  /*2950*/  UGETNEXTWORKID.BROADCAST [UR4], [UR5] ;  /* 0x00000000040073ca */ /* 0x000fec0008000100 */
[----:B------:R-:W-:Y:S02]  /*2960*/  USEL UR4, URZ, 0x1, UP0 ;  /* 0x00000001ff047887 */ /* 0x000fe40008000000 */
[----:B------:R-:W-:-:S04]  /*2970*/  USEL UR6, UR6, URZ, UP0 ;  /* 0x000000ff06067287 */ /* 0x000fc80008000000 */
[----:B------:R-:W-:Y:S02]  /*2980*/  LOP3.LUT R12, R12, UR4, RZ, 0x3c, !PT ;  /* 0x000000040c0c7c12 */ /* 0x000fe4000f8e3cff */
[----:B-1----:R-:W-:-:S04]  /*2990*/  SHF.L.U32 R4, R10, 0x1f, RZ ;  /* 0x0000001f0a047819 */ /* 0x002fc800000006ff */
[----:B------:R-:W1:Y:S02]  /*29a0*/  SYNCS.PHASECHK.TRANS64.TRYWAIT P1, [R0+URZ+0xb0], R4 ;  /* 0x0000b004000075a7 */ /* 0x000e6400080211ff */
[----:B-1----:R-:W-:Y:S05]  /*29b0*/  @!P1 BRA `(.L_x_45) ;  /* 0x0000006800389947 */ /* 0x002fea0003800000 */
.L_x_150:
[C---:B-1----:R-:W-:Y:S01]  /*29c0*/  LEA R4, R11.reuse, UR37, 0x4 ;  /* 0x000000250b047c11 */ /* 0x042fe2000f8e20ff */
[----:B------:R-:W-:Y:S01]  /*29d0*/  VIADD R0, R0, 0xc0 ;  /* 0x000000c000007836 */ /* 0x000fe20000000000 */
[----:B------:R-:W-:Y:S01]  /*29e0*/  SEL R8, R8, RZ, P0 ;  /* 0x000000ff08087207 */ /* 0x000fe20000000000 */
[----:B------:R-:W-:-:S03]  /*29f0*/  VIADD R11, R11, 0x1 ;  /* 0x000000010b0b7836 */ /* 0x000fc60000000000 */
[----:B------:R-:W1:Y:S01]  /*2a00*/  LDS.128 R4, [R4+0x140] ;  /* 0x0001400004047984 */ /* 0x000e620000000c00 */
[----:B------:R-:W-:Y:S02]  /*2a10*/  PRMT R0, RZ, 0x654, R0 ;  /* 0x00000654ff007816 */ /* 0x000fe40000000000 */
[C---:B------:R-:W-:Y:S01]  /*2a20*/  ISETP.NE.AND P1, PT, R11.reuse, 0x2, PT ;  /* 0x000000020b00780c */ /* 0x040fe20003f25270 */
[----:B------:R-:W-:Y:S01]  /*2a30*/  @!PT LDS RZ, [RZ] ;  /* 0x00000000fffff984 */ /* 0x000fe20000000800 */
[----:B------:R-:W-:Y:S01]  /*2a40*/  @!PT LDS RZ, [RZ] ;  /* 0x00000000fffff984 */ /* 0x000fe20000000800 */
[----:B------:R-:W-:Y:S01]  /*2a50*/  @!PT LDS RZ, [RZ] ;  /* 0x00000000fffff984 */ /* 0x000fe20000000800 */
[----:B------:R-:W-:Y:S01]  /*2a60*/  @!PT LDS RZ, [RZ] ;  /* 0x00000000fffff984 */ /* 0x000fe20000000800 */
[----:B------:R2:W-:Y:S06]  /*2a70*/  MEMBAR.ALL.CTA ;  /* 0x0000000000007992 */ /* 0x0005ec0000008000 */
[----:B--2---:R-:W2:Y:S01]  /*2a80*/  FENCE.VIEW.ASYNC.S ;  /* 0x00000000000073c6 */ /* 0x004ea20000000000 */
[----:B------:R-:W-:Y:S01]  /*2a90*/  SEL R11, R11, RZ, P1 ;  /* 0x000000ff0b0b7207 */ /* 0x000fe20000800000 */
[----:B--2---:R2:W-:Y:S01]  /*2aa0*/  SYNCS.ARRIVE.TRANS64.RED.A1T0 RZ, [R0+URZ], RZ ;  /* 0x000000ff00ff79a7 */ /* 0x0045e200081004ff */
[----:B-1----:R-:W-:-:S02]  /*2ab0*/  LOP3.LUT P3, RZ, R6, 0x1, RZ, 0xc0, !PT ;  /* 0x0000000106ff7812 */ /* 0x002fc4000786c0ff */
[----:B------:R-:W-:-:S04]  /*2ac0*/  SEL R4, RZ, 0x1, P1 ;  /* 0x00000001ff047807 */ /* 0x000fc80000800000 */
[----:B------:R-:W-:Y:S02]  /*2ad0*/  LOP3.LUT R10, R10, R4, RZ, 0x3c, !PT ;  /* 0x000000040a0a7212 */ /* 0x000fe400078e3cff */
[----:B--2---:R-:W-:-:S04]  /*2ae0*/  SEL R0, RZ, 0x1, P0 ;  /* 0x00000001ff007807 */ /* 0x004fc80000000000 */
[----:B------:R-:W-:Y:S01]  /*2af0*/  LOP3.LUT R9, R9, R0, RZ, 0x3c, !PT ;  /* 0x0000000009097212 */ /* 0x000fe200078e3cff */
[----:B------:R-:W-:Y:S06]  /*2b00*/  @P3 BRA `(.L_x_46) ;  /* 0xfffffffc002c3947 */ /* 0x000fec000383ffff */
[----:B------:R-:W-:Y:S01]  /*2b10*/  ULEA UR5, UR6, UR37, 0x3 ;  /* 0x0000002506057291 */ /* 0x000fe2000f8e18ff */
[----:B------:R-:W-:-:S08]  /*2b20*/  SHF.L.U32 R2, R12, 0x1f, RZ ;  /* 0x0000001f0c027819 */ /* 0x000fd000000006ff */
[----:B------:R-:W1:Y:S02]  /*2b30*/  SYNCS.PHASECHK.TRANS64 P0, [UR5+0xc0], R2 ;  /* 0x0000c002ff0075a7 */ /* 0x000e640008001005 */
[----:B-1----:R-:W-:Y:S05]  /*2b40*/  @P0 BRA `(.L_x_47) ;  /* 0x0000000000080947 */ /* 0x002fea0003800000 */
[----:B------:R-:W1:Y:S02]  /*2b50*/  SYNCS.PHASECHK.TRANS64.TRYWAIT P0, [UR5+0xc0], R2 ;  /* 0x0000c002ff0075a7 */ /* 0x000e640008001105 */
[----:B-1----:R-:W-:Y:S05]  /*2b60*/  @!P0 BRA `(.L_x_48) ;  /* 0x0000006400e08947 */ /* 0x002fea0003800000 */
.L_x_47:
[----:B------:R-:W-:-:S04]  /*2b70*/  UIADD3 UR4, UPT, UPT, UR6, 0x1, URZ ;  /* 0x0000000106047890 */ /* 0x000fc8000fffe0ff */
[----:B------:R-:W-:-:S04]  /*2b80*/  UISETP.NE.AND UP0, UPT, UR4, 0x2, UPT ;  /* 0x000000020400788c */ /* 0x000fc8000bf05270 */
[----:B------:R-:W-:Y:S02]  /*2b90*/  USEL UR7, URZ, 0x1, UP0 ;  /* 0x00000001ff077887 */ /* 0x000fe40008000000 */
[----:B------:R-:W-:-:S04]  /*2ba0*/  USEL UR4, UR4, URZ, UP0 ;  /* 0x000000ff04047287 */ /* 0x000fc80008000000 */
[----:B------:R-:W-:Y:S01]  /*2bb0*/  ULEA UR4, UR4, UR37, 0x3 ;  /* 0x0000002504047291 */ /* 0x000fe2000f8e18ff */
[----:B-1----:R-:W-:-:S04]  /*2bc0*/  LOP3.LUT R2, R12, UR7, RZ, 0x3c, !PT ;  /* 0x000000070c027c12 */ /* 0x002fc8000f8e3cff */
[----:B------:R-:W-:-:S04]  /*2bd0*/  SHF.L.U32 R0, R2, 0x1f, RZ ;  /* 0x0000001f02007819 */ /* 0x000fc800000006ff */
[----:B------:R-:W1:Y:S02]  /*2be0*/  SYNCS.PHASECHK.TRANS64 P0, [UR4+0xc0], R0 ;  /* 0x0000c000ff0075a7 */ /* 0x000e640008001004 */
[----:B-1----:R-:W-:Y:S05]  /*2bf0*/  @P0 EXIT ;  /* 0x000000000000094d */ /* 0x002fea0003800000 */
[----:B------:R-:W-:Y:S02]  /*2c00*/  SHF.L.U32 R2, R2, 0x1f, RZ ;  /* 0x0000001f02027819 */ /* 0x000fe400000006ff */
[----:B------:R-:W-:-:S07]  /*2c10*/  MOV R0, UR4 ;  /* 0x0000000400007c02 */ /* 0x000fce0008000f00 */
.L_x_49:
[----:B-1----:R1:W2:Y:S02]  /*2c20*/  SYNCS.PHASECHK.TRANS64.TRYWAIT P0, [R0+URZ+0xc0], R2 ;  /* 0x0000c002000075a7 */ /* 0x0022a400080011ff */
[----:B--2---:R-:W-:Y:S05]  /*2c30*/  @!P0 NANOSLEEP.SYNCS 0x989680 ;  /* 0x009896800000895d */ /* 0x004fea0003900000 */
[----:B------:R-:W2:Y:S02]  /*2c40*/  @!P0 SYNCS.PHASECHK.TRANS64 P0, [R0+URZ+0xc0], R2 ;  /* 0x0000c002000085a7 */ /* 0x000ea400080010ff */
[----:B--2---:R-:W-:Y:S05]  /*2c50*/  @P0 EXIT ;  /* 0x000000000000094d */ /* 0x004fea0003800000 */
[----:B------:R-:W-:Y:S05]  /*2c60*/  BRA `(.L_x_49) ;  /* 0xfffffffc00ec7947 */ /* 0x000fea000383ffff */
.L_x_42:
[----:B------:R-:W-:-:S09]  /*2c70*/  UISETP.NE.AND UP1, UPT, UR8, URZ, UPT ;  /* 0x000000ff0800728c */ /* 0x000fd2000bf25270 */
[----:B------:R-:W-:Y:S05]  /*2c80*/  BRA.U UP1, `(.L_x_50) ;  /* 0x0000000d01b47547 */ /* 0x000fea000b800000 */
[----:B------:R-:W-:Y:S01]  /*2c90*/  UMOV UR4, 0x40 ;  /* 0x0000004000047882 */ /* 0x000fe20000000000 */
[----:B------:R-:W-:Y:S01]  /*2ca0*/  NOP ;  /* 0x0000000000007918 */ /* 0x000fe20000000000 */
[----:B------:R-:W-:Y:S01]  /*2cb0*/  ULEA UR4, UR37, UR4, 0x18 ;  /* 0x0000000425047291 */ /* 0x000fe2000f8ec0ff */
[----:B------:R-:W-:Y:S02]  /*2cc0*/  UMOV UR5, 0x400 ;  /* 0x0000040000057882 */ /* 0x000fe40000000000 */
[----:B------:R-:W-:-:S06]  /*2cd0*/  ULEA UR37, UR37, UR5, 0x18 ;  /* 0x0000000525257291 */ /* 0x000fcc000f8ec0ff */
[----:B------:R-:W1:Y:S02]  /*2ce0*/  LDS.U8 R0, [UR4+0x1c] ;  /* 0x00001c04ff007984 */ /* 0x000e640008000000 */
[----:B-1----:R-:W-:-:S13]  /*2cf0*/  ISETP.NE.AND P0, PT, R0, RZ, PT ;  /* 0x000000ff0000720c */ /* 0x002fda0003f05270 */
[----:B------:R-:W-:Y:S05]  /*2d00*/  @P0 BRA `(.L_x_51) ;  /* 0x0000000000580947 */ /* 0x000fea0003800000 */
[----:B------:R-:W-:-:S13]  /*2d10*/  ELECT P0, URZ, PT ;  /* 0x0000000000ff782f */ /* 0x000fda0003800000 */
[----:B------:R-:W-:Y:S05]  /*2d20*/  @!P0 BRA `(.L_x_52) ;  /* 0x0000000000608947 */ /* 0x000fea0003800000 */
[----:B------:R-:W-:Y:S01]  /*2d30*/  UMOV UR5, 0x10 ;  /* 0x0000001000057882 */ /* 0x000fe20000000000 */
[----:B------:R-:W-:Y:S01]  /*2d40*/  HFMA2 R0, -RZ, RZ, 0, 5.9604644775390625e-08 ;  /* 0x00000001ff007431 */ /* 0x000fe200000001ff */
[----:B------:R-:W-:-:S03]  /*2d50*/  MOV R2, 0xffff ;  /* 0x0000ffff00027802 */ /* 0x000fc60000000f00 */
[----:B------:R-:W-:Y:S04]  /*2d60*/  DEPBAR.LE SB1, 0x36 ;  /* 0x00009d800000791a */ /* 0x000fe80000000000 */
[----:B------:R-:W1:Y:S02]  /*2d70*/  UTCATOMSWS.FIND_AND_SET.ALIGN UP0, UR5, UR5 ;  /* 0x00000005000575e3 */ /* 0x000e640008000800 */
[----:B-1----:R-:W-:Y:S01]  /*2d80*/  MOV R3, UR5 ;  /* 0x0000000500037c02 */ /* 0x002fe20008000f00 */
[----:B------:R-:W-:Y:S06]  /*2d90*/  BRA.U UP0, `(.L_x_53) ;  /* 0x0000000100187547 */ /* 0x000fec000b800000 */
.L_x_54:
[----:B------:R-:W-:Y:S05]  /*2da0*/  NANOSLEEP 0x64 ;  /* 0x000000640000795d */ /* 0x000fea0003800000 */
[----:B------:R-:W-:-:S05]  /*2db0*/  UMOV UR5, 0x10 ;  /* 0x0000001000057882 */ /* 0x000fca0000000000 */
[----:B------:R-:W-:Y:S04]  /*2dc0*/  DEPBAR.LE SB1, 0x36 ;  /* 0x00009d800000791a */ /* 0x000fe80000000000 */
[----:B------:R-:W1:Y:S02]  /*2dd0*/  UTCATOMSWS.FIND_AND_SET.ALIGN UP0, UR5, UR5 ;  /* 0x00000005000575e3 */ /* 0x000e640008000800 */
[----:B-1----:R-:W-:Y:S01]  /*2de0*/  MOV R3, UR5 ;  /* 0x0000000500037c02 */ /* 0x002fe20008000f00 */
[----:B------:R-:W-:Y:S05]  /*2df0*/  BRA.U !UP0, `(.L_x_54) ;  /* 0xfffffffd08e87547 */ /* 0x000fea000b83ffff */
.L_x_53:
[-C--:B------:R-:W-:Y:S02]  /*2e00*/  SHF.L.U32 R2, R2, R3.reuse, RZ ;  /* 0x0000000302027219 */ /* 0x080fe400000006ff */
[----:B------:R-:W-:Y:S01]  /*2e10*/  SHF.L.U32 R0, R0, R3, RZ ;  /* 0x0000000300007219 */ /* 0x000fe200000006ff */
[----:B------:R-:W-:Y:S02]  /*2e20*/  IMAD.SHL.U32 R3, R3, 0x20, RZ ;  /* 0x0000002003037824 */ /* 0x000fe400078e00ff */
[----:B------:R1:W-:Y:S04]  /*2e30*/  ATOMS.OR RZ, [UR4+0x14], R2 ;  /* 0x00001402ffff798c */ /* 0x0003e8000b000004 */
[----:B------:R1:W-:Y:S04]  /*2e40*/  ATOMS.OR RZ, [UR4+0x18], R0 ;  /* 0x00001800ffff798c */ /* 0x0003e8000b000004 */
[----:B------:R1:W-:Y:S01]  /*2e50*/  STS [UR37+0x160], R3 ;  /* 0x00016003ff007988 */ /* 0x0003e20008000825 */
[----:B------:R-:W-:Y:S05]  /*2e60*/  BRA `(.L_x_52) ;  /* 0x0000000000107947 */ /* 0x000fea0003800000 */
.L_x_51:
[----:B------:R-:W-:Y:S02]  /*2e70*/  MOV R0, 0xffffffff ;  /* 0xffffffff00007802 */ /* 0x000fe40000000f00 */
[----:B------:R-:W-:-:S03]  /*2e80*/  MOV R2, 0x2eb0 ;  /* 0x00002eb000027802 */ /* 0x000fc60000000f00 */
[----:B------:R1:W-:Y:S04]  /*2e90*/  STS [UR37+0x160], R0 ;  /* 0x00016000ff007988 */ /* 0x0003e80008000825 */
[----:B-1-3-5:R-:W-:Y:S05]  /*2ea0*/  CALL.REL.NOINC `($__internal_1_$__cuda_sm10x_tcgen05_guardrail_trap_phase_invalid_during_alloc) ;  /* 0x0000006c00287944 */ /* 0x02afea0003c00000 */
.L_x_52:
[----:B------:R-:W-:Y:S05]  /*2eb0*/  WARPSYNC.ALL ;  /* 0x0000000000007948 */ /* 0x000fea0003800000 */
[----:B------:R-:W2:Y:S01]  /*2ec0*/  S2UR UR5, SR_CgaCtaId ;  /* 0x00000000000579c3 */ /* 0x000ea20000008800 */
[----:B------:R-:W-:Y:S01]  /*2ed0*/  UMOV UR4, 0x400 ;  /* 0x0000040000047882 */ /* 0x000fe20000000000 */
[----:B------:R-:W-:-:S06]  /*2ee0*/  NOP ;  /* 0x0000000000007918 */ /* 0x000fcc0000000000 */
[----:B------:R-:W-:Y:S06]  /*2ef0*/  BAR.ARV 0x6, 0xa0 ;  /* 0x0182800000007b1d */ /* 0x000fec0000002000 */
[----:B------:R-:W4:Y:S01]  /*2f00*/  LDCU UR7, c[0x0][0x38c] ;  /* 0x00007180ff0777ac */ /* 0x000f220008000800 */
[----:B------:R-:W-:Y:S01]  /*2f10*/  IMAD.MOV.U32 R11, RZ, RZ, 0x1 ;  /* 0x00000001ff0b7424 */ /* 0x000fe200078e00ff */
[----:B------:R-:W-:Y:S01]  /*2f20*/  CS2R R8, SRZ ;  /* 0x0000000000087805 */ /* 0x000fe2000001ff00 */
[----:B------:R-:W-:Y:S01]  /*2f30*/  IMAD.MOV.U32 R10, RZ, RZ, RZ ;  /* 0x000000ffff0a7224 */ /* 0x000fe200078e00ff */
[----:B------:R-:W3:Y:S01]  /*2f40*/  LDCU UR6, c[0x0][0x38c] ;  /* 0x00007180ff0677ac */ /* 0x000ee20008000800 */
[----:B------:R-:W-:Y:S01]  /*2f50*/  UMOV UR15, URZ ;  /* 0x000000ff000f7c82 */ /* 0x000fe20008000000 */
[----:B------:R-:W-:Y:S01]  /*2f60*/  UMOV UR14, URZ ;  /* 0x000000ff000e7c82 */ /* 0x000fe20008000000 */
[----:B--2---:R-:W-:Y:S01]  /*2f70*/  ULEA UR5, UR5, UR4, 0x18 ;  /* 0x0000000405057291 */ /* 0x004fe2000f8ec0ff */
[----:B------:R-:W-:Y:S01]  /*2f80*/  UMOV UR24, 0x0 ;  /* 0x0000000000187882 */ /* 0x000fe20000000000 */
[----:B------:R-:W-:-:S02]  /*2f90*/  UMOV UR25, 0x8208490 ;  /* 0x0820849000197882 */ /* 0x000fc40000000000 */
[----:B------:R-:W-:Y:S02]  /*2fa0*/  UIADD3 UR10, UPT, UPT, UR5, 0x8400, URZ ;  /* 0x00008400050a7890 */ /* 0x000fe4000fffe0ff */
[----:B------:R-:W-:Y:S02]  /*2fb0*/  UIADD3 UR11, UPT, UPT, UR5, 0x20400, URZ ;  /* 0x00020400050b7890 */ /* 0x000fe4000fffe0ff */
[----:B----4-:R-:W-:Y:S01]  /*2fc0*/  UIADD3 UR7, UPT, UPT, UR7, 0x3f, URZ ;  /* 0x0000003f07077890 */ /* 0x010fe2000fffe0ff */
[----:B-1----:R-:W1:Y:S01]  /*2fd0*/  LDS R0, [UR5+0x160] ;  /* 0x00016005ff007984 */ /* 0x002e620008000800 */
[----:B------:R-:W-:Y:S02]  /*2fe0*/  USHF.R.U32.HI UR10, URZ, 0x4, UR10 ;  /* 0x00000004ff0a7899 */ /* 0x000fe4000801160a */
[----:B------:R-:W-:Y:S02]  /*2ff0*/  USHF.R.S32.HI UR4, URZ, 0x1f, UR7 ;  /* 0x0000001fff047899 */ /* 0x000fe40008011407 */
[----:B------:R-:W-:-:S02]  /*3000*/  USHF.R.U32.HI UR11, URZ, 0x4, UR11 ;  /* 0x00000004ff0b7899 */ /* 0x000fc4000801160b */
[----:B------:R-:W-:Y:S02]  /*3010*/  ULEA.HI UR4, UR4, UR7, URZ, 0x6 ;  /* 0x0000000704047291 */ /* 0x000fe4000f8f30ff */
[----:B------:R-:W-:Y:S02]  /*3020*/  ULOP3.LUT UR10, UR10, 0x3fff, URZ, 0xc0, !UPT ;  /* 0x00003fff0a0a7892 */ /* 0x000fe4000f8ec0ff */
[----:B------:R-:W-:Y:S02]  /*3030*/  USHF.R.S32.HI UR4, URZ, 0x6, UR4 ;  /* 0x00000006ff047899 */ /* 0x000fe40008011404 */
[----:B------:R-:W-:Y:S02]  /*3040*/  ULOP3.LUT UR11, UR11, 0x3fff, URZ, 0xc0, !UPT ;  /* 0x00003fff0b0b7892 */ /* 0x000fe4000f8ec0ff */
[----:B------:R-:W-:Y:S01]  /*3050*/  UISETP.LT.AND UP0, UPT, UR4, 0x1, UPT ;  /* 0x000000010400788c */ /* 0x000fe2000bf01270 */
[----:B------:R-:W-:Y:S01]  /*3060*/  UMOV UR22, 0x0 ;  /* 0x0000000000167882 */ /* 0x000fe20000000000 */
[----:B------:R-:W-:-:S02]  /*3070*/  UMOV UR23, 0x8208490 ;  /* 0x0820849000177882 */ /* 0x000fc40000000000 */
[----:B------:R-:W-:Y:S02]  /*3080*/  USEL UR9, UR4, 0x1, !UP0 ;  /* 0x0000000104097887 */ /* 0x000fe4000c000000 */
[----:B------:R-:W-:Y:S02]  /*3090*/  ULOP3.LUT UR10, UR10, 0x2000000, URZ, 0xfc, !UPT ;  /* 0x020000000a0a7892 */ /* 0x000fe4000f8efcff */
[----:B------:R-:W-:Y:S02]  /*30a0*/  ULOP3.LUT UR11, UR11, 0x10000, URZ, 0xfc, !UPT ;  /* 0x000100000b0b7892 */ /* 0x000fe4000f8efcff */
[----:B------:R-:W-:Y:S02]  /*30b0*/  UIADD3 UR9, UPT, UPT, -UR9, URZ, URZ ;  /* 0x000000ff09097290 */ /* 0x000fe4000fffe1ff */
[----:B---3--:R-:W-:Y:S01]  /*30c0*/  UISETP.GE.AND UP3, UPT, UR6, 0x1, UPT ;  /* 0x000000010600788c */ /* 0x008fe2000bf66270 */
[----:B------:R-:W-:Y:S01]  /*30d0*/  UMOV UR20, 0x0 ;  /* 0x0000000000147882 */ /* 0x000fe20000000000 */
[----:B------:R-:W-:Y:S01]  /*30e0*/  UMOV UR21, 0x8208490 ;  /* 0x0820849000157882 */ /* 0x000fe20000000000 */
[----:B------:R-:W-:Y:S01]  /*30f0*/  UMOV UR18, 0x0 ;  /* 0x0000000000127882 */ /* 0x000fe20000000000 */
[----:B------:R-:W-:Y:S01]  /*3100*/  UMOV UR19, 0x8208490 ;  /* 0x0820849000137882 */ /* 0x000fe20000000000 */
[----:B-1----:R-:W-:-:S15]  /*3110*/  R2UR UR16, R0 ;  /* 0x00000000001072ca */ /* 0x002fde00000e0000 */
.L_x_61:
[----:B------:R-:W-:Y:S02]  /*3120*/  LEA R0, R10, UR5, 0x3 ;  /* 0x000000050a007c11 */ /* 0x000fe4000f8e18ff */
[----:B------:R-:W-:Y:S02]  /*3130*/  SHF.L.U32 R2, R9, 0x1f, RZ ;  /* 0x0000001f09027819 */ /* 0x000fe400000006ff */
[----:B------:R-:W-:Y:S01]  /*3140*/  PLOP3.LUT P0, PT, PT, PT, UP3, 0x80, 0x8 ;  /* 0x000000000008781c */ /* 0x000fe20003f0f038 */
[----:B------:R-:W-:Y:S01]  /*3150*/  VIADD R3, R0, 0xc0 ;  /* 0x000000c000037836 */ /* 0x000fe20000000000 */
[----:B-1----:R-:W1:Y:S02]  /*3160*/  SYNCS.PHASECHK.TRANS64.TRYWAIT P1, [R0+URZ+0xb0], R2 ;  /* 0x0000b002000075a7 */ /* 0x002e6400080211ff */
[----:B-1-3--:R-:W-:Y:S09]  /*3170*/  @!P1 BRA `(.L_x_55) ;  /* 0x0000006000749947 */ /* 0x00aff20003800000 */
.L_x_152:
[----:B------:R-:W-:Y:S01]  /*3180*/  LEA R4, R10, UR5, 0x4 ;  /* 0x000000050a047c11 */ /* 0x000fe2000f8e20ff */
[----:B------:R-:W-:Y:S01]  /*3190*/  @UP3 ULEA UR6, UR14, UR5, 0x3 ;  /* 0x000000050e063291 */ /* 0x000fe2000f8e18ff */
[----:B------:R-:W-:Y:S01]  /*31a0*/  PLOP3.LUT P2, PT, PT, PT, PT, 0x80, 0x8 ;  /* 0x000000000008781c */ /* 0x000fe20003f4f070 */
[----:B------:R-:W-:Y:S01]  /*31b0*/  ULEA UR7, UR15, UR5, 0x3 ;  /* 0x000000050f077291 */ /* 0x000fe2000f8e18ff */
[----:B------:R-:W-:Y:S01]  /*31c0*/  PRMT R3, RZ, 0x654, R3 ;  /* 0x00000654ff037816 */ /* 0x000fe20000000003 */
[----:B------:R-:W-:Y:S01]  /*31d0*/  ULEA UR8, UR15, UR16, 0x7 ;  /* 0x000000100f087291 */ /* 0x000fe2000f8e38ff */
[----:B------:R-:W2:Y:S01]  /*31e0*/  LDS.128 R4, [R4+0x140] ;  /* 0x0001400004047984 */ /* 0x000ea20000000c00 */
[----:B-1----:R-:W-:Y:S02]  /*31f0*/  @P0 SHF.L.U32 R2, R8, 0x1f, RZ ;  /* 0x0000001f08020819 */ /* 0x002fe400000006ff */
[----:B------:R-:W-:Y:S01]  /*3200*/  SHF.L.U32 R0, R11, 0x1f, RZ ;  /* 0x0000001f0b007819 */ /* 0x000fe200000006ff */
[----:B------:R-:W-:Y:S01]  /*3210*/  @!PT LDS RZ, [RZ] ;  /* 0x00000000fffff984 */ /* 0x000fe20000000800 */
[----:B------:R-:W-:Y:S01]  /*3220*/  @!PT LDS RZ, [RZ] ;  /* 0x00000000fffff984 */ /* 0x000fe20000000800 */
[----:B------:R-:W-:Y:S01]  /*3230*/  @!PT LDS RZ, [RZ] ;  /* 0x00000000fffff984 */ /* 0x000fe20000000800 */
[----:B------:R-:W-:Y:S01]  /*3240*/  @!PT LDS RZ, [RZ] ;  /* 0x00000000fffff984 */ /* 0x000fe20000000800 */
[----:B------:R1:W-:Y:S06]  /*3250*/  MEMBAR.ALL.CTA ;  /* 0x0000000000007992 */ /* 0x0003ec0000008000 */
[----:B-1----:R-:W1:Y:S02]  /*3260*/  FENCE.VIEW.ASYNC.S ;  /* 0x00000000000073c6 */ /* 0x002e640000000000 */
[----:B-1----:R1:W-:Y:S01]  /*3270*/  SYNCS.ARRIVE.TRANS64.RED.A1T0 RZ, [R3+URZ], RZ ;  /* 0x000000ff03ff79a7 */ /* 0x0023e200081004ff */
[----:B------:R1:W3:Y:S01]  /*3280*/  @P0 SYNCS.PHASECHK.TRANS64.TRYWAIT P2, [UR6], R2 ;  /* 0x00000002ff0005a7 */ /* 0x0002e20008041106 */
[----:B--2---:R-:W-:Y:S01]  /*3290*/  LOP3.LUT P1, RZ, R6, 0x1, RZ, 0xc0, !PT ;  /* 0x0000000106ff7812 */ /* 0x004fe2000782c0ff */
[----:B------:R-:W2:Y:S02]  /*32a0*/  SYNCS.PHASECHK.TRANS64.TRYWAIT P0, [UR7+0xf0], R0 ;  /* 0x0000f000ff0075a7 */ /* 0x000ea40008001107 */
[----:B-123--:R-:W-:Y:S10]  /*32b0*/  @!P0 BRA `(.L_x_56) ;  /* 0x0000006000388947 */ /* 0x00eff40003800000 */
.L_x_154:
[----:B------:R-:W-:Y:S01]  /*32c0*/  IADD3 R10, PT, PT, R10, 0x1, RZ ;  /* 0x000000010a0a7810 */ /* 0x000fe20007ffe0ff */
[----:B------:R-:W-:Y:S06]  /*32d0*/  BRA.U !UP3, `(.L_x_57) ;  /* 0x000000010bc07547 */ /* 0x000fec000b800000 */
[----:B------:R-:W-:Y:S01]  /*32e0*/  UPLOP3.LUT UP4, UPT, UPT, UPT, UPT, 0x40, 0x4 ;  /* 0x000000000004789c */ /* 0x000fe20003f8e870 */
[----:B------:R-:W-:Y:S01]  /*32f0*/  UMOV UR13, UR9 ;  /* 0x00000009000d7c82 */ /* 0x000fe20008000000 */
[----:B------:R-:W-:Y:S01]  /*3300*/  UMOV UR12, UR4 ;  /* 0x00000004000c7c82 */ /* 0x000fe20008000000 */
[----:B------:R-:W-:-:S08]  /*3310*/  UMOV UR17, UR14 ;  /* 0x0000000e00117c82 */ /* 0x000fd00008000000 */
.L_x_60:
[----:B------:R-:W-:Y:S02]  /*3320*/  UIADD3 UR13, UPT, UPT, UR13, 0x1, URZ ;  /* 0x000000010d0d7890 */ /* 0x000fe4000fffe0ff */
[----:B--2---:R-:W-:Y:S02]  /*3330*/  ULEA UR6, UR17, UR5, 0x3 ;  /* 0x0000000511067291 */ /* 0x004fe4000f8e18ff */
[----:B------:R-:W-:Y:S01]  /*3340*/  UISETP.NE.AND UP0, UPT, UR13, URZ, UPT ;  /* 0x000000ff0d00728c */ /* 0x000fe2000bf05270 */
[----:B---3--:R-:W-:Y:S10]  /*3350*/  @P2 BRA `(.L_x_58) ;  /* 0x00000000000c2947 */ /* 0x008ff40003800000 */
[----:B-1----:R-:W-:Y:S04]  /*3360*/  SHF.L.U32 R2, R8, 0x1f, RZ ;  /* 0x0000001f08027819 */ /* 0x002fe800000006ff */
[----:B------:R-:W1:Y:S02]  /*3370*/  SYNCS.PHASECHK.TRANS64.TRYWAIT P0, [UR6], R2 ;  /* 0x00000002ff0075a7 */ /* 0x000e640008001106 */
[----:B-1----:R-:W-:Y:S05]  /*3380*/  @!P0 BRA `(.L_x_59) ;  /* 0x00000060001c8947 */ /* 0x002fea0003800000 */
.L_x_58:
[----:B------:R-:W-:Y:S01]  /*3390*/  UISETP.NE.AND UP1, UPT, UR12, 0x1, UPT ;  /* 0x000000010c00788c */ /* 0x000fe2000bf25270 */
[----:B------:R-:W-:Y:S01]  /*33a0*/  PLOP3.LUT P2, PT, PT, PT, PT, 0x80, 0x8 ;  /* 0x000000000008781c */ /* 0x000fe20003f4f070 */
[----:B------:R-:W-:Y:S02]  /*33b0*/  UIADD3 UR14, UPT, UPT, UR17, 0x1, URZ ;  /* 0x00000001110e7890 */ /* 0x000fe4000fffe0ff */
[----:B------:R-:W-:Y:S02]  /*33c0*/  ULEA UR28, UR17, UR11, 0xa ;  /* 0x0000000b111c7291 */ /* 0x000fe4000f8e50ff */
[----:B------:R-:W-:Y:S01]  /*33d0*/  UISETP.NE.AND UP2, UPT, UR14, 0x6, UPT ;  /* 0x000000060e00788c */ /* 0x000fe2000bf45270 */
[----:B------:R-:W-:Y:S01]  /*33e0*/  PLOP3.LUT P0, PT, PT, PT, UP1, 0x80, 0x8 ;  /* 0x000000000008781c */ /* 0x000fe20003f0f018 */
[----:B------:R-:W-:Y:S02]  /*33f0*/  UIADD3 UR40, UPT, UPT, UR28, 0x2, URZ ;  /* 0x000000021c287890 */ /* 0x000fe4000fffe0ff */
[----:B------:R-:W-:Y:S02]  /*3400*/  USEL UR27, URZ, 0x1, UP2 ;  /* 0x00000001ff1b7887 */ /* 0x000fe40009000000 */
[----:B------:R-:W-:Y:S02]  /*3410*/  USEL UR14, UR14, URZ, UP2 ;  /* 0x000000ff0e0e7287 */ /* 0x000fe40009000000 */
[----:B------:R-:W-:Y:S02]  /*3420*/  UIADD3 UR36, UPT, UPT, UR28, 0x4, URZ ;  /* 0x000000041c247890 */ /* 0x000fe4000fffe0ff */
[----:B------:R-:W-:Y:S01]  /*3430*/  @UP1 ULEA UR26, UR14, UR5, 0x3 ;  /* 0x000000050e1a1291 */ /* 0x000fe2000f8e18ff */
[----:B------:R-:W-:Y:S01]  /*3440*/  LOP3.LUT R8, R8, UR27, RZ, 0x3c, !PT ;  /* 0x0000001b08087c12 */ /* 0x000fe2000f8e3cff */
[----:B------:R-:W-:Y:S02]  /*3450*/  UIADD3 UR32, UPT, UPT, UR28, 0x6, URZ ;  /* 0x000000061c207890 */ /* 0x000fe4000fffe0ff */
[----:B------:R-:W-:Y:S01]  /*3460*/  UIADD3 UR6, UPT, UPT, UR6, 0x30, URZ ;  /* 0x0000003006067890 */ /* 0x000fe2000fffe0ff */
[----:B-1----:R-:W-:Y:S01]  /*3470*/  @P0 SHF.L.U32 R0, R8, 0x1f, RZ ;  /* 0x0000001f08000819 */ /* 0x002fe200000006ff */
[----:B------:R-:W-:Y:S01]  /*3480*/  UIADD3 UR12, UPT, UPT, UR12, -0x1, URZ ;  /* 0xffffffff0c0c7890 */ /* 0x000fe2000fffe0ff */
[----:B------:R-:W-:Y:S02]  /*3490*/  UMOV UR29, 0x40004040 ;  /* 0x40004040001d7882 */ /* 0x000fe40000000000 */
[----:B------:R2:W3:Y:S01]  /*34a0*/  @P0 SYNCS.PHASECHK.TRANS64.TRYWAIT P2, [UR26], R0 ;  /* 0x00000000ff0005a7 */ /* 0x0004e2000804111a */
[----:B------:R-:W-:Y:S01]  /*34b0*/  ULEA UR26, UR17, UR10, 0xa ;  /* 0x0000000a111a7291 */ /* 0x000fe2000f8e50ff */
[----:B------:R-:W-:Y:S01]  /*34c0*/  UMOV UR27, 0x40004040 ;  /* 0x40004040001b7882 */ /* 0x000fe20000000000 */
[----:B------:R-:W-:Y:S02]  /*34d0*/  UMOV UR41, 0x40004040 ;  /* 0x4000404000297882 */ /* 0x000fe40000000000 */
[----:B------:R-:W-:Y:S02]  /*34e0*/  UIADD3 UR38, UPT, UPT, UR26, 0x80, URZ ;  /* 0x000000801a267890 */ /* 0x000fe4000fffe0ff */
[----:B------:R-:W-:Y:S02]  /*34f0*/  UIADD3 UR34, UPT, UPT, UR26, 0x100, URZ ;  /* 0x000001001a227890 */ /* 0x000fe4000fffe0ff */
[----:B------:R-:W-:Y:S01]  /*3500*/  UIADD3 UR30, UPT, UPT, UR26, 0x180, URZ ;  /* 0x000001801a1e7890 */ /* 0x000fe2000fffe0ff */
[----:B------:R2:W-:Y:S01]  /*3510*/  UTCHMMA gdesc[UR26], gdesc[UR28], tmem[UR8], tmem[UR24], idesc[UR25], UP4 ;  /* 0x00ff181c1a0075ea */ /* 0x0005e2000a000008 */
[----:B------:R-:W-:Y:S01]  /*3520*/  UPLOP3.LUT UP4, UPT, UPT, UPT, UPT, 0x80, 0x8 ;  /* 0x000000000008789c */ /* 0x000fe20003f8f070 */
[----:B------:R-:W-:Y:S01]  /*3530*/  UMOV UR39, 0x40004040 ;  /* 0x4000404000277882 */ /* 0x000fe20000000000 */
[----:B------:R-:W-:Y:S01]  /*3540*/  UMOV UR37, 0x40004040 ;  /* 0x4000404000257882 */ /* 0x000fe20000000000 */
[----:B------:R2:W-:Y:S01]  /*3550*/  UTCHMMA gdesc[UR38], gdesc[UR40], tmem[UR8], tmem[UR22], idesc[UR23], UPT ;  /* 0x00ff1628260075ea */ /* 0x0005e2000b800008 */
[----:B------:R-:W-:Y:S01]  /*3560*/  UMOV UR35, 0x40004040 ;  /* 0x4000404000237882 */ /* 0x000fe20000000000 */
[----:B------:R-:W-:Y:S01]  /*3570*/  UMOV UR33, 0x40004040 ;  /* 0x4000404000217882 */ /* 0x000fe20000000000 */
[----:B------:R-:W-:Y:S01]  /*3580*/  UMOV UR31, 0x40004040 ;  /* 0x40004040001f7882 */ /* 0x000fe20000000000 */
[----:B------:R2:W-:Y:S01]  /*3590*/  UTCHMMA gdesc[UR34], gdesc[UR36], tmem[UR8], tmem[UR20], idesc[UR21], UPT ;  /* 0x00ff1424220075ea */ /* 0x0005e2000b800008 */
[----:B------:R2:W-:Y:S01]  /*35a0*/  UTCHMMA gdesc[UR30], gdesc[UR32], tmem[UR8], tmem[UR18], idesc[UR19], UPT ;  /* 0x00ff12201e0075ea */ /* 0x0005e2000b800008 */
[----:B------:R2:W-:Y:S01]  /*35b0*/  UTCBAR [UR6], URZ ;  /* 0x000000ff060073e9 */ /* 0x0005e200080000ff */
[----:B------:R-:W-:Y:S01]  /*35c0*/  UMOV UR17, UR14 ;  /* 0x0000000e00117c82 */ /* 0x000fe20008000000 */
[----:B------:R-:W-:Y:S05]  /*35d0*/  BRA.U UP0, `(.L_x_60) ;  /* 0xfffffffd00507547 */ /* 0x000fea000b83ffff */
.L_x_57:
[----:B------:R-:W-:Y:S01]  /*35e0*/  UIADD3 UR15, UPT, UPT, UR15, 0x1, URZ ;  /* 0x000000010f0f7890 */ /* 0x000fe2000fffe0ff */
[C---:B------:R-:W-:Y:S01]  /*35f0*/  ISETP.NE.AND P0, PT, R10.reuse, 0x2, PT ;  /* 0x000000020a00780c */ /* 0x040fe20003f05270 */
[----:B------:R-:W-:Y:S02]  /*3600*/  UIADD3 UR7, UPT, UPT, UR7, 0xd0, URZ ;  /* 0x000000d007077890 */ /* 0x000fe4000fffe0ff */
[----:B------:R-:W-:Y:S01]  /*3610*/  UISETP.NE.AND UP0, UPT, UR15, 0x4, UPT ;  /* 0x000000040f00788c */ /* 0x000fe2000bf05270 */
[----:B-12---:R-:W-:Y:S02]  /*3620*/  SEL R0, RZ, 0x1, P0 ;  /* 0x00000001ff007807 */ /* 0x006fe40000000000 */
[----:B------:R-:W-:Y:S01]  /*3630*/  SEL R10, R10, RZ, P0 ;  /* 0x000000ff0a0a7207 */ /* 0x000fe20000000000 */
[----:B------:R-:W-:Y:S01]  /*3640*/  USEL UR6, URZ, 0x1, UP0 ;  /* 0x00000001ff067887 */ /* 0x000fe20008000000 */
[----:B------:R-:W-:Y:S01]  /*3650*/  LOP3.LUT R9, R9, R0, RZ, 0x3c, !PT ;  /* 0x0000000009097212 */ /* 0x000fe200078e3cff */
[----:B------:R-:W-:Y:S01]  /*3660*/  USEL UR15, UR15, URZ, UP0 ;  /* 0x000000ff0f0f7287 */ /* 0x000fe20008000000 */
[----:B------:R1:W-:Y:S03]  /*3670*/  UTCBAR [UR7], URZ ;  /* 0x000000ff070073e9 */ /* 0x0003e600080000ff */
[----:B------:R-:W-:Y:S01]  /*3680*/  LOP3.LUT R11, R11, UR6, RZ, 0x3c, !PT ;  /* 0x000000060b0b7c12 */ /* 0x000fe2000f8e3cff */
[----:B------:R-:W-:Y:S07]  /*3690*/  @P1 BRA `(.L_x_61) ;  /* 0xfffffff800a01947 */ /* 0x000fee000383ffff */
[----:B------:R-:W2:Y:S01]  /*36a0*/  S2UR UR4, SR_CgaCtaId ;  /* 0x00000000000479c3 */ /* 0x000ea20000008800 */
[----:B------:R-:W-:Y:S01]  /*36b0*/  ELECT P0, URZ, PT ;  /* 0x0000000000ff782f */ /* 0x000fe20003800000 */
[----:B------:R-:W-:Y:S01]  /*36c0*/  IMAD.MOV.U32 R0, RZ, RZ, 0x1 ;  /* 0x00000001ff007424 */ /* 0x000fe200078e00ff */
[----:B------:R-:W-:Y:S01]  /*36d0*/  UIADD3 UR5, UPT, UPT, UR5, 0xf0, URZ ;  /* 0x000000f005057890 */ /* 0x000fe2000fffe0ff */
[----:B------:R-:W-:Y:S01]  /*36e0*/  SHF.L.U32 R2, R11, 0x1f, RZ ;  /* 0x0000001f0b027819 */ /* 0x000fe200000006ff */
[----:B------:R-:W-:-:S03]  /*36f0*/  UMOV UR6, 0x40 ;  /* 0x0000004000067882 */ /* 0x000fc60000000000 */
[----:B------:R-:W-:Y:S01]  /*3700*/  UVIRTCOUNT.DEALLOC.SMPOOL 0x80 ;  /* 0x000000800000784c */ /* 0x000fe20000000000 */
[----:B--2---:R-:W-:Y:S02]  /*3710*/  ULEA UR4, UR4, UR6, 0x18 ;  /* 0x0000000604047291 */ /* 0x004fe4000f8ec0ff */
[----:B------:R-:W-:-:S07]  /*3720*/  ULEA UR6, UR15, UR5, 0x3 ;  /* 0x000000050f067291 */ /* 0x000fce000f8e18ff */
[----:B------:R2:W-:Y:S02]  /*3730*/  @P0 STS.U8 [UR4+0x1c], R0 ;  /* 0x00001c00ff000988 */ /* 0x0005e40008000004 */
[----:B------:R-:W4:Y:S02]  /*3740*/  SYNCS.PHASECHK.TRANS64.TRYWAIT P0, [UR6], R2 ;  /* 0x00000002ff0075a7 */ /* 0x000f240008001106 */
[----:B--2-4-:R-:W-:Y:S05]  /*3750*/  @!P0 BRA `(.L_x_62) ;  /* 0x0000005c00408947 */ /* 0x014fea0003800000 */
.L_x_157:
[----:B-1----:R-:W-:-:S04]  /*3760*/  UIADD3 UR7, UPT, UPT, UR15, 0x1, URZ ;  /* 0x000000010f077890 */ /* 0x002fc8000fffe0ff */
[----:B------:R-:W-:-:S04]  /*3770*/  UISETP.NE.AND UP0, UPT, UR7, 0x4, UPT ;  /* 0x000000040700788c */ /* 0x000fc8000bf05270 */
[----:B------:R-:W-:Y:S02]  /*3780*/  USEL UR8, URZ, 0x1, UP0 ;  /* 0x00000001ff087887 */ /* 0x000fe40008000000 */
[----:B------:R-:W-:-:S04]  /*3790*/  USEL UR7, UR7, URZ, UP0 ;  /* 0x000000ff07077287 */ /* 0x000fc80008000000 */
[----:B------:R-:W-:Y:S01]  /*37a0*/  ULEA UR6, UR7, UR5, 0x3 ;  /* 0x0000000507067291 */ /* 0x000fe2000f8e18ff */
[----:B--2---:R-:W-:-:S04]  /*37b0*/  LOP3.LUT R2, R11, UR8, RZ, 0x3c, !PT ;  /* 0x000000080b027c12 */ /* 0x004fc8000f8e3cff */
[----:B------:R-:W-:-:S04]  /*37c0*/  SHF.L.U32 R3, R2, 0x1f, RZ ;  /* 0x0000001f02037819 */ /* 0x000fc800000006ff */
[----:B------:R-:W1:Y:S02]  /*37d0*/  SYNCS.PHASECHK.TRANS64.TRYWAIT P0, [UR6], R3 ;  /* 0x00000003ff0075a7 */ /* 0x000e640008001106 */
[----:B-1----:R-:W-:Y:S05]  /*37e0*/  @!P0 BRA `(.L_x_63) ;  /* 0x0000005c00348947 */ /* 0x002fea0003800000 */
.L_x_159:
        /* <DEDUP_REMOVED lines=9> */
.L_x_161:
[----:B------:R-:W-:-:S04]  /*3880*/  UIADD3 UR7, UPT, UPT, UR7, 0x1, URZ ;  /* 0x0000000107077890 */ /* 0x000fc8000fffe0ff */
[----:B------:R-:W-:-:S04]  /*3890*/  UISETP.NE.AND UP0, UPT, UR7, 0x4, UPT ;  /* 0x000000040700788c */ /* 0x000fc8000bf05270 */
[----:B------:R-:W-:Y:S02]  /*38a0*/  USEL UR6, URZ, 0x1, UP0 ;  /* 0x00000001ff067887 */ /* 0x000fe40008000000 */
[----:B------:R-:W-:-:S04]  /*38b0*/  USEL UR7, UR7, URZ, UP0 ;  /* 0x000000ff07077287 */ /* 0x000fc80008000000 */
[----:B------:R-:W-:Y:S01]  /*38c0*/  ULEA UR7, UR7, UR5, 0x3 ;  /* 0x0000000507077291 */ /* 0x000fe2000f8e18ff */
[----:B------:R-:W-:-:S04]  /*38d0*/  LOP3.LUT R2, R2, UR6, RZ, 0x3c, !PT ;  /* 0x0000000602027c12 */ /* 0x000fc8000f8e3cff */
[----:B------:R-:W-:-:S04]  /*38e0*/  SHF.L.U32 R2, R2, 0x1f, RZ ;  /* 0x0000001f02027819 */ /* 0x000fc800000006ff */
[----:B------:R-:W2:Y:S02]  /*38f0*/  SYNCS.PHASECHK.TRANS64.TRYWAIT P0, [UR7], R2 ;  /* 0x00000002ff0075a7 */ /* 0x000ea40008001107 */
[----:B--2---:R-:W-:Y:S05]  /*3900*/  @!P0 BRA `(.L_x_65) ;  /* 0x0000005c001c8947 */ /* 0x004fea0003800000 */
.L_x_163:
[----:B------:R-:W-:Y:S01]  /*3910*/  NOP ;  /* 0x0000000000007918 */ /* 0x000fe20000000000 */
[----:B-1----:R-:W1:Y:S01]  /*3920*/  LDS R0, [UR4+0x14] ;  /* 0x00001404ff007984 */ /* 0x002e620008000800 */
[----:B------:R-:W-:Y:S01]  /*3930*/  ULOP3.LUT UR6, UR16, 0xffff, URZ, 0xc0, !UPT ;  /* 0x0000ffff10067892 */ /* 0x000fe2000f8ec0ff */
[----:B------:R-:W-:Y:S01]  /*3940*/  UMOV UR8, 0xffff ;  /* 0x0000ffff00087882 */ /* 0x000fe20000000000 */
[----:B------:R-:W-:Y:S02]  /*3950*/  UMOV UR5, 0x1 ;  /* 0x0000000100057882 */ /* 0x000fe40000000000 */
[----:B------:R-:W-:-:S04]  /*3960*/  USHF.R.U32.HI UR6, URZ, 0x5, UR6 ;  /* 0x00000005ff067899 */ /* 0x000fc80008011606 */
[----:B------:R-:W-:Y:S02]  /*3970*/  USHF.L.U32 UR8, UR8, UR6, URZ ;  /* 0x0000000608087299 */ /* 0x000fe400080006ff */
[----:B------:R-:W-:-:S04]  /*3980*/  USHF.L.U32 UR5, UR5, UR6, URZ ;  /* 0x0000000605057299 */ /* 0x000fc800080006ff */
[----:B-1----:R-:W-:-:S04]  /*3990*/  LOP3.LUT R0, R0, UR8, RZ, 0xc0, !PT ;  /* 0x0000000800007c12 */ /* 0x002fc8000f8ec0ff */
[----:B------:R-:W-:-:S13]  /*39a0*/  ISETP.NE.AND P0, PT, R0, UR8, PT ;  /* 0x0000000800007c0c */ /* 0x000fda000bf05270 */
[----:B------:R-:W-:Y:S05]  /*39b0*/  @P0 BRA `(.L_x_66) ;  /* 0x0000000000580947 */ /* 0x000fea0003800000 */
[----:B------:R-:W1:Y:S02]  /*39c0*/  LDS R0, [UR4+0x18] ;  /* 0x00001804ff007984 */ /* 0x000e640008000800 */
[----:B-1----:R-:W-:-:S04]  /*39d0*/  LOP3.LUT R0, R0, UR5, RZ, 0xc0, !PT ;  /* 0x0000000500007c12 */ /* 0x002fc8000f8ec0ff */
[----:B------:R-:W-:-:S13]  /*39e0*/  ISETP.NE.AND P0, PT, R0, UR5, PT ;  /* 0x0000000500007c0c */ /* 0x000fda000bf05270 */
[----:B------:R-:W-:Y:S05]  /*39f0*/  @P0 BRA `(.L_x_67) ;  /* 0x00000000003c0947 */ /* 0x000fea0003800000 */
[----:B------:R-:W1:Y:S01]  /*3a00*/  S2R R2, SR_LANEID ;  /* 0x0000000000027919 */ /* 0x000e620000000000 */
[----:B------:R-:W-:Y:S01]  /*3a10*/  ULOP3.LUT UR8, URZ, UR8, URZ, 0x33, !UPT ;  /* 0x00000008ff087292 */ /* 0x000fe2000f8e33ff */
[----:B------:R-:W-:Y:S02]  /*3a20*/  VOTEU.ANY UR7, UPT, PT ;  /* 0x0000000000077886 */ /* 0x000fe400038e0100 */
[----:B------:R-:W-:-:S03]  /*3a30*/  UFLO.U32 UR7, UR7 ;  /* 0x00000007000772bd */ /* 0x000fc600080e0000 */
[----:B------:R-:W-:-:S04]  /*3a40*/  IMAD.U32 R0, RZ, RZ, UR8 ;  /* 0x00000008ff007e24 */ /* 0x000fc8000f8e00ff */
[----:B------:R2:W4:Y:S02]  /*3a50*/  REDUX UR6, R0 ;  /* 0x00000000000673c4 */ /* 0x0005240000000000 */
[----:B------:R1:W-:Y:S02]  /*3a60*/  UTCATOMSWS.AND URZ, UR8 ;  /* 0x0000000800ff79e3 */ /* 0x0003e40008000000 */
[----:B-1----:R-:W-:Y:S02]  /*3a70*/  ISETP.EQ.U32.AND P0, PT, R2, UR7, PT ;  /* 0x0000000702007c0c */ /* 0x002fe4000bf02070 */
[----:B--2---:R-:W-:Y:S02]  /*3a80*/  LOP3.LUT R0, RZ, UR5, RZ, 0x33, !PT ;  /* 0x00000005ff007c12 */ /* 0x004fe4000f8e33ff */
[----:B----4-:R-:W-:Y:S02]  /*3a90*/  MOV R2, UR6 ;  /* 0x0000000600027c02 */ /* 0x010fe40008000f00 */
[----:B------:R-:W1:Y:S07]  /*3aa0*/  REDUX UR5, R0 ;  /* 0x00000000000573c4 */ /* 0x000e6e0000000000 */
[----:B------:R2:W-:Y:S01]  /*3ab0*/  @P0 ATOMS.AND RZ, [UR4+0x14], R2 ;  /* 0x00001402ffff098c */ /* 0x0005e2000a800004 */
[----:B-1----:R-:W-:-:S05]  /*3ac0*/  IMAD.U32 R0, RZ, RZ, UR5 ;  /* 0x00000005ff007e24 */ /* 0x002fca000f8e00ff */
[----:B------:R2:W-:Y:S01]  /*3ad0*/  @P0 ATOMS.AND RZ, [UR4+0x18], R0 ;  /* 0x00001800ffff098c */ /* 0x0005e2000a800004 */
[----:B------:R-:W-:Y:S05]  /*3ae0*/  BRA `(.L_x_68) ;  /* 0x0000000000147947 */ /* 0x000fea0003800000 */
.L_x_67:
[----:B------:R-:W-:Y:S02]  /*3af0*/  MOV R2, 0x3b10 ;  /* 0x00003b1000027802 */ /* 0x000fe40000000f00 */
[----:B---3-5:R-:W-:Y:S05]  /*3b00*/  CALL.REL.NOINC `($__internal_0_$__cuda_sm10x_tcgen05_guardrail_trap_col_being_dealloced_not_returned_by_alloc) ;  /* 0x0000006000047944 */ /* 0x028fea0003c00000 */
[----:B------:R-:W-:Y:S05]  /*3b10*/  BRA `(.L_x_68) ;  /* 0x0000000000087947 */ /* 0x000fea0003800000 */
.L_x_66:
[----:B------:R-:W-:Y:S02]  /*3b20*/  MOV R2, 0x3b40 ;  /* 0x00003b4000027802 */ /* 0x000fe40000000f00 */
[----:B---3-5:R-:W-:Y:S05]  /*3b30*/  CALL.REL.NOINC `($__internal_2_$__cuda_sm10x_tcgen05_guardrail_trap_unallocated_columns_being_dealloced) ;  /* 0x0000006000107944 */ /* 0x028fea0003c00000 */
.L_x_68:
[----:B------:R-:W-:Y:S01]  /*3b40*/  NOP ;  /* 0x0000000000007918 */ /* 0x000fe20000000000 */
[----:B------:R-:W-:Y:S05]  /*3b50*/  EXIT ;  /* 0x000000000000794d */ /* 0x000fea0003800000 */
.L_x_50:
[----:B------:R-:W-:-:S09]  /*3b60*/  UISETP.NE.OR UP2, UPT, UR8, 0x3, !UP2 ;  /* 0x000000030800788c */ /* 0x000fd2000d745670 */
[----:B------:R-:W-:Y:S05]  /*3b70*/  BRA.U UP2, `(.L_x_69) ;  /* 0x0000001102087547 */ /* 0x000fea000b800000 */
[----:B------:R-:W1:Y:S01]  /*3b80*/  LDC R0, c[0x0][0xb30] ;  /* 0x0002cc00ff007b82 */ /* 0x000e620000000800 */
[----:B------:R-:W2:Y:S01]  /*3b90*/  LDCU.64 UR8, c[0x0][0x888] ;  /* 0x00011100ff0877ac */ /* 0x000ea20008000a00 */
[----:B------:R-:W-:Y:S02]  /*3ba0*/  HFMA2 R27, -RZ, RZ, 0, 0 ;  /* 0x00000000ff1b7431 */ /* 0x000fe400000001ff */
[----:B------:R-:W-:Y:S01]  /*3bb0*/  IMAD.MOV.U32 R29, RZ, RZ, 0x1 ;  /* 0x00000001ff1d7424 */ /* 0x000fe200078e00ff */
[----:B------:R-:W-:Y:S01]  /*3bc0*/  MOV R25, 0x2000 ;  /* 0x0000200000197802 */ /* 0x000fe20000000f00 */
[----:B------:R-:W4:Y:S01]  /*3bd0*/  LDCU.64 UR4, c[0x0][0x890] ;  /* 0x00011200ff0477ac */ /* 0x000f220008000a00 */
[----:B------:R-:W-:Y:S01]  /*3be0*/  IMAD.MOV.U32 R28, RZ, RZ, RZ ;  /* 0x000000ffff1c7224 */ /* 0x000fe200078e00ff */
[----:B------:R-:W3:Y:S01]  /*3bf0*/  LDC R24, c[0x0][0x370] ;  /* 0x0000dc00ff187b82 */ /* 0x000ee20000000800 */
[----:B------:R-:W-:Y:S01]  /*3c00*/  UMOV UR7, 0x400 ;  /* 0x0000040000077882 */ /* 0x000fe20000000000 */
[----:B------:R-:W-:-:S02]  /*3c10*/  UPLOP3.LUT UP1, UPT, UPT, UPT, UPT, 0x40, 0x4 ;  /* 0x000000000004789c */ /* 0x000fc40003f2e870 */
[----:B------:R-:W-:-:S04]  /*3c20*/  ULEA UR7, UR37, UR7, 0x18 ;  /* 0x0000000725077291 */ /* 0x000fc8000f8ec0ff */
[----:B------:R-:W3:Y:S01]  /*3c30*/  LDC R3, c[0x0][0xb0c] ;  /* 0x0002c300ff037b82 */ /* 0x000ee20000000800 */
[----:B------:R-:W-:Y:S02]  /*3c40*/  UIADD3 UR13, UPT, UPT, UR7, 0x78, URZ ;  /* 0x00000078070d7890 */ /* 0x000fe4000fffe0ff */
[----:B--2---:R-:W-:Y:S02]  /*3c50*/  UISETP.NE.U32.AND UP2, UPT, UR8, URZ, UPT ;  /* 0x000000ff0800728c */ /* 0x004fe4000bf45070 */
[----:B------:R-:W-:Y:S02]  /*3c60*/  UIADD3 UR33, UPT, UPT, UR7, 0x60, URZ ;  /* 0x0000006007217890 */ /* 0x000fe4000fffe0ff */
[----:B----4-:R-:W-:Y:S01]  /*3c70*/  UISETP.NE.U32.AND UP3, UPT, UR4, URZ, UPT ;  /* 0x000000ff0400728c */ /* 0x010fe2000bf65070 */
[----:B------:R-:W2:Y:S01]  /*3c80*/  LDC R18, c[0x0][0xb20] ;  /* 0x0002c800ff127b82 */ /* 0x000ea20000000800 */
[----:B-1----:R-:W-:Y:S01]  /*3c90*/  ISETP.NE.AND P1, PT, R0, 0x1, PT ;  /* 0x000000010000780c */ /* 0x002fe20003f25270 */
[----:B------:R-:W-:-:S02]  /*3ca0*/  UISETP.NE.AND.EX UP2, UPT, UR9, URZ, UPT, UP2 ;  /* 0x000000ff0900728c */ /* 0x000fc4000bf45320 */
[----:B------:R-:W-:Y:S02]  /*3cb0*/  UIADD3 UR25, UPT, UPT, UR7, 0x68, URZ ;  /* 0x0000006807197890 */ /* 0x000fe4000fffe0ff */
[----:B------:R-:W-:Y:S02]  /*3cc0*/  UIADD3 UR17, UPT, UPT, UR7, 0x70, URZ ;  /* 0x0000007007117890 */ /* 0x000fe4000fffe0ff */
[----:B------:R-:W1:Y:S01]  /*3cd0*/  LDC.64 R30, c[0x0][0x348] ;  /* 0x0000d200ff1e7b82 */ /* 0x000e620000000a00 */
[----:B------:R-:W-:Y:S02]  /*3ce0*/  UPRMT UR13, UR37, 0x654, UR13 ;  /* 0x00000654250d7896 */ /* 0x000fe4000800000d */
[----:B------:R-:W-:-:S05]  /*3cf0*/  UISETP.NE.AND.EX UP3, UPT, UR5, URZ, UPT, UP3 ;  /* 0x000000ff0500728c */ /* 0x000fca000bf65330 */
[----:B------:R-:W4:Y:S08]  /*3d00*/  LDC.64 R16, c[0x0][0xb10] ;  /* 0x0002c400ff107b82 */ /* 0x000f300000000a00 */
[----:B------:R-:W1:Y:S08]  /*3d10*/  LDC.64 R6, c[0x0][0xb18] ;  /* 0x0002c600ff067b82 */ /* 0x000e700000000a00 */
[----:B------:R-:W1:Y:S08]  /*3d20*/  LDC.64 R4, c[0x0][0xb28] ;  /* 0x0002ca00ff047b82 */ /* 0x000e700000000a00 */
[----:B--23--:R-:W1:Y:S02]  /*3d30*/  LDC R19, c[0x0][0x374] ;  /* 0x0000dd00ff137b82 */ /* 0x00ce640000000800 */
.L_x_80:
[C---:B------:R-:W-:Y:S02]  /*3d40*/  LEA R0, R28.reuse, UR7, 0x3 ;  /* 0x000000071c007c11 */ /* 0x040fe4000f8e18ff */
[----:B------:R-:W-:Y:S02]  /*3d50*/  SHF.L.U32 R2, R27, 0x1f, RZ ;  /* 0x0000001f1b027819 */ /* 0x000fe400000006ff */
[----:B------:R-:W-:Y:S02]  /*3d60*/  LEA R20, R28, UR7, 0x4 ;  /* 0x000000071c147c11 */ /* 0x000fe4000f8e20ff */
[----:B--2---:R-:W2:Y:S02]  /*3d70*/  SYNCS.PHASECHK.TRANS64.TRYWAIT P0, [R0+URZ+0xb0], R2 ;  /* 0x0000b002000075a7 */ /* 0x004ea400080011ff */
[----:B--2---:R-:W-:Y:S05]  /*3d80*/  @!P0 BRA `(.L_x_70) ;  /* 0x0000005800148947 */ /* 0x004fea0003800000 */
.L_x_164:
[----:B------:R-:W-:Y:S01]  /*3d90*/  ISETP.GE.AND P0, PT, R40, 0x1, PT ;  /* 0x000000012800780c */ /* 0x000fe20003f06270 */
[----:B------:R-:W3:Y:S01]  /*3da0*/  LDS.128 R20, [R20+0x140] ;  /* 0x0001400014147984 */ /* 0x000ee20000000c00 */
[----:B--2---:R-:W-:Y:S01]  /*3db0*/  VIADD R0, R0, 0xc0 ;  /* 0x000000c000007836 */ /* 0x004fe20000000000 */
[----:B------:R-:W-:Y:S01]  /*3dc0*/  @!PT LDS RZ, [RZ] ;  /* 0x00000000fffff984 */ /* 0x000fe20000000800 */
[----:B------:R-:W-:Y:S01]  /*3dd0*/  @!PT LDS RZ, [RZ] ;  /* 0x00000000fffff984 */ /* 0x000fe20000000800 */
[----:B------:R-:W-:Y:S01]  /*3de0*/  @!PT LDS RZ, [RZ] ;  /* 0x00000000fffff984 */ /* 0x000fe20000000800 */
[----:B------:R-:W-:Y:S01]  /*3df0*/  @!PT LDS RZ, [RZ] ;  /* 0x00000000fffff984 */ /* 0x000fe20000000800 */
[----:B------:R2:W-:Y:S06]  /*3e00*/  MEMBAR.ALL.CTA ;  /* 0x0000000000007992 */ /* 0x0005ec0000008000 */
[----:B--2---:R-:W2:Y:S01]  /*3e10*/  FENCE.VIEW.ASYNC.S ;  /* 0x00000000000073c6 */ /* 0x004ea20000000000 */
[----:B------:R-:W-:Y:S04]  /*3e20*/  PRMT R0, RZ, 0x654, R0 ;  /* 0x00000654ff007816 */ /* 0x000fe80000000000 */
[----:B--2---:R2:W-:Y:S01]  /*3e30*/  SYNCS.ARRIVE.TRANS64.RED.A1T0 RZ, [R0+URZ], RZ ;  /* 0x000000ff00ff79a7 */ /* 0x0045e200081004ff */
[----:B---3--:R-:W-:Y:S11]  /*3e40*/  LOP3.LUT P3, RZ, R22, 0x1, RZ, 0xc0, !PT ;  /* 0x0000000116ff7812 */ /* 0x008ff6000786c0ff */
[----:B------:R-:W-:Y:S02]  /*3e50*/  @!UPT UIADD3 URZ, UPT, UPT, URZ, URZ, URZ ;  /* 0x000000fffffff290 */ /* 0x000fe4000fffe0ff */
[----:B------:R-:W-:Y:S02]  /*3e60*/  @P3 MOV R11, R20 ;  /* 0x00000014000b3202 */ /* 0x000fe40000000f00 */
[----:B------:R-:W-:Y:S01]  /*3e70*/  @P3 LOP3.LUT R10, R21, 0xffff, RZ, 0xc0, !PT ;  /* 0x0000ffff150a3812 */ /* 0x000fe200078ec0ff */
[----:B--2---:R-:W-:Y:S06]  /*3e80*/  @!P0 BRA `(.L_x_71) ;  /* 0x0000000000a48947 */ /* 0x004fec0003800000 */
[-C--:B-1----:R-:W-:Y:S01]  /*3e90*/  IMAD.HI.U32 R0, R19, R7.reuse, RZ ;  /* 0x0000000713007227 */ /* 0x082fe200078e00ff */
[----:B------:R-:W-:Y:S02]  /*3ea0*/  ISETP.NE.AND P0, PT, R6, 0x1, PT ;  /* 0x000000010600780c */ /* 0x000fe40003f05270 */
[----:B------:R-:W-:Y:S01]  /*3eb0*/  ISETP.NE.AND P2, PT, R40, 0x1, PT ;  /* 0x000000012800780c */ /* 0x000fe20003f45270 */
[----:B----4-:R-:W-:Y:S01]  /*3ec0*/  IMAD.HI.U32 R9, R24, R16, RZ ;  /* 0x0000001018097227 */ /* 0x010fe200078e00ff */
[----:B------:R-:W-:Y:S02]  /*3ed0*/  SHF.R.U32.HI R0, RZ, R18, R0 ;  /* 0x00000012ff007219 */ /* 0x000fe40000011600 */
[----:B------:R-:W-:Y:S01]  /*3ee0*/  ISETP.NE.AND P4, PT, R3, 0x1, PT ;  /* 0x000000010300780c */ /* 0x000fe20003f85270 */
[----:B------:R-:W-:Y:S01]  /*3ef0*/  IMAD.HI.U32 R13, R10, R7, RZ ;  /* 0x000000070a0d7227 */ /* 0x000fe200078e00ff */
[----:B------:R-:W-:Y:S02]  /*3f00*/  SHF.R.U32.HI R9, RZ, R17, R9 ;  /* 0x00000011ff097219 */ /* 0x000fe40000011609 */
[----:B------:R-:W-:Y:S01]  /*3f10*/  SEL R0, R19, R0, !P0 ;  /* 0x0000000013007207 */ /* 0x000fe20004000000 */
[----:B------:R-:W-:Y:S01]  /*3f20*/  IMAD.HI.U32 R12, R11, R16, RZ ;  /* 0x000000100b0c7227 */ /* 0x000fe200078e00ff */
[----:B------:R-:W-:Y:S03]  /*3f30*/  SEL R9, R24, R9, !P4 ;  /* 0x0000000918097207 */ /* 0x000fe60006000000 */
[-C--:B------:R-:W-:Y:S01]  /*3f40*/  IMAD.HI.U32 R8, R0, R4.reuse, RZ ;  /* 0x0000000400087227 */ /* 0x080fe200078e00ff */
[----:B------:R-:W-:Y:S03]  /*3f50*/  SHF.R.U32.HI R12, RZ, R17, R12 ;  /* 0x00000011ff0c7219 */ /* 0x000fe6000001160c */
[----:B------:R-:W-:Y:S01]  /*3f60*/  IMAD.HI.U32 R2, R9, R4, RZ ;  /* 0x0000000409027227 */ /* 0x000fe200078e00ff */
[-C--:B------:R-:W-:Y:S02]  /*3f70*/  @P2 SHF.R.U32.HI R0, RZ, R5.reuse, R8 ;  /* 0x00000005ff002219 */ /* 0x080fe40000011608 */
[----:B------:R-:W-:Y:S02]  /*3f80*/  SHF.R.U32.HI R8, RZ, R18, R13 ;  /* 0x00000012ff087219 */ /* 0x000fe4000001160d */
[----:B------:R-:W-:Y:S01]  /*3f90*/  @P2 SHF.R.U32.HI R9, RZ, R5, R2 ;  /* 0x00000005ff092219 */ /* 0x000fe20000011602 */
[----:B------:R-:W-:Y:S01]  /*3fa0*/  IMAD R0, R40, R0, RZ ;  /* 0x0000000028007224 */ /* 0x000fe200078e02ff */
[----:B------:R-:W-:Y:S02]  /*3fb0*/  SEL R8, R10, R8, !P0 ;  /* 0x000000080a087207 */ /* 0x000fe40004000000 */
[----:B------:R-:W-:Y:S01]  /*3fc0*/  SEL R2, R11, R12, !P4 ;  /* 0x0000000c0b027207 */ /* 0x000fe20006000000 */
[----:B------:R-:W-:Y:S01]  /*3fd0*/  IMAD R12, R40, R9, RZ ;  /* 0x00000009280c7224 */ /* 0x000fe200078e02ff */
[C---:B------:R-:W-:Y:S01]  /*3fe0*/  ISETP.GE.AND P0, PT, R8.reuse, R0, PT ;  /* 0x000000000800720c */ /* 0x040fe20003f06270 */
[----:B------:R-:W-:Y:S03]  /*3ff0*/  IMAD.HI.U32 R0, R8, R4, RZ ;  /* 0x0000000408007227 */ /* 0x000fe600078e00ff */
[----:B------:R-:W-:Y:S02]  /*4000*/  ISETP.GE.OR P0, PT, R2, R12, P0 ;  /* 0x0000000c0200720c */ /* 0x000fe40000706670 */
[-C--:B------:R-:W-:Y:S04]  /*4010*/  SHF.R.U32.HI R0, RZ, R5.reuse, R0 ;  /* 0x00000005ff007219 */ /* 0x080fe80000011600 */
[----:B------:R-:W-:Y:S05]  /*4020*/  SEL R13, R8, R0, !P2 ;  /* 0x00000000080d7207 */ /* 0x000fea0005000000 */
[----:B------:R-:W-:Y:S02]  /*4030*/  IMAD.MOV R12, RZ, RZ, -R13 ;  /* 0x000000ffff0c7224 */ /* 0x000fe400078e0a0d */
[----:B------:R-:W-:Y:S04]  /*4040*/  @!P0 IMAD.HI.U32 R0, R2, R4, RZ ;  /* 0x0000000402008227 */ /* 0x000fe800078e00ff */
[----:B------:R-:W-:Y:S01]  /*4050*/  IMAD R12, R40, R12, R8 ;  /* 0x0000000c280c7224 */ /* 0x000fe200078e0208 */
[----:B------:R-:W-:Y:S04]  /*4060*/  @!P0 SHF.R.U32.HI R0, RZ, R5, R0 ;  /* 0x00000005ff008219 */ /* 0x000fe80000011600 */
[----:B------:R-:W-:Y:S04]  /*4070*/  @!P0 SEL R0, R2, R0, !P2 ;  /* 0x0000000002008207 */ /* 0x000fe80005000000 */
[----:B------:R-:W-:Y:S01]  /*4080*/  @!P0 IADD3 R13, PT, PT, R13, -R0, RZ ;  /* 0x800000000d0d8210 */ /* 0x000fe20007ffe0ff */
[----:B------:R-:W-:Y:S01]  /*4090*/  @!P0 IMAD R0, R9, R12, R0 ;  /* 0x0000000c09008224 */ /* 0x000fe200078e0200 */
[----:B------:R-:W-:Y:S01]  /*40a0*/  IADD3 R9, PT, PT, -R8, RZ, RZ ;  /* 0x000000ff08097210 */ /* 0x000fe20007ffe1ff */
[--C-:B------:R-:W-:Y:S02]  /*40b0*/  IMAD.MOV R12, RZ, RZ, -R2.reuse ;  /* 0x000000ffff0c7224 */ /* 0x100fe400078e0a02 */
[----:B------:R-:W-:Y:S02]  /*40c0*/  @!P0 IMAD R8, R13, R40, R2 ;  /* 0x000000280d088224 */ /* 0x000fe400078e0202 */
[----:B------:R-:W-:Y:S02]  /*40d0*/  @!P0 IMAD.MOV.U32 R2, RZ, RZ, R0 ;  /* 0x000000ffff028224 */ /* 0x000fe400078e0000 */
[----:B------:R-:W-:Y:S02]  /*40e0*/  IMAD R11, R3, R12, R11 ;  /* 0x0000000c030b7224 */ /* 0x000fe400078e020b */
[----:B------:R-:W-:Y:S02]  /*40f0*/  IMAD R10, R6, R9, R10 ;  /* 0x00000009060a7224 */ /* 0x000fe400078e020a */
[----:B------:R-:W-:Y:S02]  /*4100*/  IMAD R11, R2, R3, R11 ;  /* 0x00000003020b7224 */ /* 0x000fe400078e020b */
[----:B------:R-:W-:Y:S02]  /*4110*/  IMAD R10, R8, R6, R10 ;  /* 0x00000006080a7224 */ /* 0x000fe400078e020a */
.L_x_71:
[----:B------:R-:W-:Y:S05]  /*4120*/  BRA.U UP1, `(.L_x_72) ;  /* 0x0000000101107547 */ /* 0x000fea000b800000 */
[----:B------:R-:W-:Y:S04]  /*4130*/  MOV R2, UR6 ;  /* 0x0000000600027c02 */ /* 0x000fe80008000f00 */
[----:B------:R-:W-:Y:S04]  /*4140*/  SHF.L.U32 R2, R2, 0x1f, RZ ;  /* 0x0000001f02027819 */ /* 0x000fe800000006ff */
[----:B------:R-:W2:Y:S02]  /*4150*/  SYNCS.PHASECHK.TRANS64.TRYWAIT P0, [UR7+0xa8], R2 ;  /* 0x0000a802ff0075a7 */ /* 0x000ea40008001107 */
[----:B--2---:R-:W-:Y:S05]  /*4160*/  @!P0 BRA `(.L_x_73) ;  /* 0x0000005400308947 */ /* 0x004fea0003800000 */
.L_x_72:
[----:B------:R-:W-:Y:S02]  /*4170*/  R2UR UR35, R15 ;  /* 0x000000000f2372ca */ /* 0x000fe400000e0000 */
[----:B------:R-:W-:Y:S02]  /*4180*/  R2UR UR34, R14 ;  /* 0x000000000e2272ca */ /* 0x000fe400000e0000 */
[----:B------:R-:W-:Y:S02]  /*4190*/  ISETP.NE.U32.AND P2, PT, RZ, UR4, PT ;  /* 0x00000004ff007c0c */ /* 0x000fe4000bf45070 */
[----:B------:R-:W-:Y:S02]  /*41a0*/  SHF.L.U32 R14, R29, 0x1f, RZ ;  /* 0x0000001f1d0e7819 */ /* 0x000fe400000006ff */
[----:B------:R-:W-:Y:S05]  /*41b0*/  ISETP.NE.AND.EX P2, PT, RZ, UR5, PT, P2 ;  /* 0x00000005ff007c0c */ /* 0x000fea000bf45320 */
[----:B------:R-:W-:Y:S02]  /*41c0*/  USHF.L.U32 UR35, UR35, 0x7, URZ ;  /* 0x0000000723237899 */ /* 0x000fe400080006ff */
[----:B------:R-:W-:Y:S01]  /*41d0*/  USHF.L.U32 UR34, UR34, 0x7, URZ ;  /* 0x0000000722227899 */ /* 0x000fe200080006ff */
[----:B------:R-:W-:Y:S11]  /*41e0*/  BRA.U !UP3, `(.L_x_74) ;  /* 0x000000010b347547 */ /* 0x000ff6000b800000 */
[----:B------:R-:W-:Y:S01]  /*41f0*/  UPLOP3.LUT UP0, UPT, UPT, UPT, UP2, 0x80, 0x8 ;  /* 0x000000000008789c */ /* 0x000fe20003f0f020 */
[----:B--2---:R-:W-:Y:S02]  /*4200*/  HFMA2 R0, -RZ, RZ, 0, 5.9604644775390625e-08 ;  /* 0x00000001ff007431 */ /* 0x004fe400000001ff */
[----:B------:R-:W-:Y:S03]  /*4210*/  IMAD.MOV.U32 R88, RZ, RZ, 0x1 ;  /* 0x00000001ff587424 */ /* 0x000fe600078e00ff */
[----:B------:R-:W-:Y:S05]  /*4220*/  PLOP3.LUT P0, PT, PT, PT, UP0, 0x80, 0x8 ;  /* 0x000000000008781c */ /* 0x000fea0003f0f008 */
[----:B------:R-:W2:Y:S01]  /*4230*/  @UP0 LDCU.64 UR10, c[0x0][0x888] ;  /* 0x00011100ff0a07ac */ /* 0x000ea20008000a00 */
[----:B------:R-:W-:Y:S07]  /*4240*/  @UP0 UIMAD UR8, UR36, UR4, URZ ;  /* 0x00000004240802a4 */ /* 0x000fee000f8e02ff */
[----:B------:R-:W-:Y:S01]  /*4250*/  @!P0 PRMT R88, R0, 0x7610, R88 ;  /* 0x0000761000588816 */ /* 0x000fe20000000058 */
[----:B--2---:R-:W-:Y:S03]  /*4260*/  @UP0 UIMAD.WIDE UR10, UR8, 0x4, UR10 ;  /* 0x00000004080a08a5 */ /* 0x004fe6000f8e020a */
[----:B------:R-:W2:Y:S03]  /*4270*/  @!UP0 LDCU UR8, c[0x0][0x880] ;  /* 0x00011000ff0887ac */ /* 0x000ea60008000800 */
[----:B------:R-:W-:Y:S01]  /*4280*/  IMAD.U32 R8, RZ, RZ, UR10 ;  /* 0x0000000aff087e24 */ /* 0x000fe2000f8e00ff */
[----:B------:R-:W-:Y:S05]  /*4290*/  MOV R9, UR11 ;  /* 0x0000000b00097c02 */ /* 0x000fea0008000f00 */
[----:B-----5:R3:W5:Y:S02]  /*42a0*/  @P0 LDG.E R49, desc[UR46][R8.64] ;  /* 0x0000002e08310981 */ /* 0x020764000c1e1900 */
[----:B--23--:R-:W-:Y:S07]  /*42b0*/  @!P0 IMAD.U32 R49, RZ, RZ, UR8 ;  /* 0x00000008ff318e24 */ /* 0x00cfee000f8e00ff */
.L_x_74:
[----:B-----5:R-:W-:Y:S01]  /*42c0*/  @!P2 FSETP.EQ.AND P0, PT, R49, RZ, PT ;  /* 0x000000ff3100a20b */ /* 0x020fe20003f02000 */
[----:B------:R-:W-:Y:S01]  /*42d0*/  @!UPT UIADD3 URZ, UPT, UPT, URZ, URZ, URZ ;  /* 0x000000fffffff290 */ /* 0x000fe2000fffe0ff */
[----:B------:R-:W-:Y:S11]  /*42e0*/  @!P2 BRA `(.L_x_75) ;  /* 0x000000000014a947 */ /* 0x000ff60003800000 */
[----:B------:R-:W-:Y:S02]  /*42f0*/  LOP3.LUT P2, RZ, R88, 0xff, RZ, 0xc0, !PT ;  /* 0x000000ff58ff7812 */ /* 0x000fe4000784c0ff */
[----:B------:R-:W-:Y:S04]  /*4300*/  PLOP3.LUT P0, PT, PT, PT, UP0, 0x80, 0x8 ;  /* 0x000000000008781c */ /* 0x000fe80003f0f008 */
[----:B------:R-:W-:Y:S07]  /*4310*/  PLOP3.LUT P0, PT, P0, PT, PT, 0x8, 0x80 ;  /* 0x000000000080781c */ /* 0x000fee000070e170 */
[----:B------:R-:W-:Y:S11]  /*4320*/  @P2 FSETP.EQ.AND P0, PT, R49, RZ, PT ;  /* 0x000000ff3100220b */ /* 0x000ff60003f02000 */
[----:B------:R-:W-:Y:S02]  /*4330*/  @!UPT UIADD3 URZ, UPT, UPT, URZ, URZ, URZ ;  /* 0x000000fffffff290 */ /* 0x000fe4000fffe0ff */
.L_x_75:
[----:B------:R-:W3:Y:S01]  /*4340*/  SYNCS.PHASECHK.TRANS64.TRYWAIT P2, [UR7+0x80], R14 ;  /* 0x0000800eff0075a7 */ /* 0x000ee20008041107 */
[----:B------:R-:W-:Y:S04]  /*4350*/  ELECT P4, URZ, PT ;  /* 0x0000000000ff782f */ /* 0x000fe80003880000 */
[----:B------:R-:W-:Y:S11]  /*4360*/  PLOP3.LUT P4, PT, P0, P4, PT, 0xf2, 0x2f ;  /* 0x00000000002f781c */ /* 0x000ff60000789e72 */
[----:B------:R-:W-:Y:S02]  /*4370*/  @!UPT UIADD3 URZ, UPT, UPT, URZ, URZ, URZ ;  /* 0x000000fffffff290 */ /* 0x000fe4000fffe0ff */
[----:B-1----:R-:W-:Y:S05]  /*4380*/  @!P4 IADD3 R8, P0, PT, R30, 0x580, RZ ;  /* 0x000005801e08c810 */ /* 0x002fea0007f1e0ff */
[----:B--2---:R-:W-:Y:S01]  /*4390*/  @!P4 IMAD.X R2, RZ, RZ, R31, P0 ;  /* 0x000000ffff02c224 */ /* 0x004fe200000e061f */
[----:B---3--:R-:W-:Y:S07]  /*43a0*/  @!P2 BRA `(.L_x_76) ;  /* 0x0000005000b8a947 */ /* 0x008fee0003800000 */
.L_x_167:
[----:B------:R-:W-:Y:S01]  /*43b0*/  @!P4 R2UR UR8, R2 ;  /* 0x000000000208c2ca */ /* 0x000fe200000e0000 */
[----:B------:R-:W-:Y:S01]  /*43c0*/  VOTEU.ALL UP1, P4 ;  /* 0x0000000000ff7886 */ /* 0x000fe20002020000 */
[----:B------:R-:W-:Y:S01]  /*43d0*/  @!P4 R2UR UR9, R8 ;  /* 0x000000000809c2ca */ /* 0x000fe200000e0000 */
[----:B-1----:R-:W-:Y:S01]  /*43e0*/  @!P4 IMAD.MOV.U32 R0, RZ, RZ, 0x2000 ;  /* 0x00002000ff00c424 */ /* 0x002fe200078e00ff */
[----:B------:R-:W-:Y:S01]  /*43f0*/  UMOV UR10, 0x0 ;  /* 0x00000000000a7882 */ /* 0x000fe20000000000 */
[----:B------:R-:W-:Y:S01]  /*4400*/  UMOV UR11, 0x10000000 ;  /* 0x10000000000b7882 */ /* 0x000fe20000000000 */
[----:B------:R-:W-:Y:S01]  /*4410*/  @!UP1 UIADD3 UR32, UPT, UPT, UR7, 0x200, URZ ;  /* 0x0000020007209890 */ /* 0x000fe2000fffe0ff */
[----:B------:R-:W-:Y:S06]  /*4420*/  VOTEU.ALL UP1, P4 ;  /* 0x0000000000ff7886 */ /* 0x000fec0002020000 */
[----:B------:R-:W-:Y:S01]  /*4430*/  IMAD.U32 R9, RZ, RZ, UR8 ;  /* 0x00000008ff097e24 */ /* 0x000fe2000f8e00ff */
[----:B------:R-:W-:Y:S01]  /*4440*/  UPRMT UR8, UR37, 0x654, UR33 ;  /* 0x0000065425087896 */ /* 0x000fe20008000021 */
[----:B------:R-:W-:Y:S03]  /*4450*/  IMAD.U32 R8, RZ, RZ, UR9 ;  /* 0x00000009ff087e24 */ /* 0x000fe6000f8e00ff */
[----:B------:R-:W-:Y:S02]  /*4460*/  @!P4 R2UR UR15, R9 ;  /* 0x00000000090fc2ca */ /* 0x000fe400000e0000 */
[----:B------:R-:W-:Y:S02]  /*4470*/  @!P4 R2UR UR14, R8 ;  /* 0x00000000080ec2ca */ /* 0x000fe400000e0000 */
[----:B------:R-:W-:Y:S05]  /*4480*/  @!P4 IADD3 R8, P0, PT, R30, 0x580, RZ ;  /* 0x000005801e08c810 */ /* 0x000fea0007f1e0ff */
[----:B------:R-:W-:Y:S06]  /*4490*/  @!P4 IMAD.X R2, RZ, RZ, R31, P0 ;  /* 0x000000ffff02c224 */ /* 0x000fec00000e061f */
[----:B------:R1:W-:Y:S01]  /*44a0*/  @!UP1 UTMALDG.3D [UR32], [UR14], desc[UR10] ;  /* 0x00000a200e0095b4 */ /* 0x0003e20008011000 */
[----:B------:R1:W-:Y:S01]  /*44b0*/  @!P4 SYNCS.ARRIVE.TRANS64.RED.A0TR RZ, [UR7+0x60], R0 ;  /* 0x00006000ffffc9a7 */ /* 0x0003e20008300407 */
[----:B------:R-:W-:Y:S01]  /*44c0*/  SYNCS.ARRIVE.TRANS64.RED.A1T0 RZ, [UR8], RZ ;  /* 0x000000ffffff79a7 */ /* 0x000fe20008100408 */
[----:B------:R-:W2:Y:S02]  /*44d0*/  SYNCS.PHASECHK.TRANS64.TRYWAIT P2, [UR7+0x88], R14 ;  /* 0x0000880eff0075a7 */ /* 0x000ea40008041107 */
[----:B-12---:R-:W-:Y:S05]  /*44e0*/  @!P2 BRA `(.L_x_77) ;  /* 0x000000500080a947 */ /* 0x006fea0003800000 */
.L_x_169:
[----:B------:R-:W-:Y:S01]  /*44f0*/  @!P4 R2UR UR8, R2 ;  /* 0x000000000208c2ca */ /* 0x000fe200000e0000 */
[----:B------:R-:W-:Y:S01]  /*4500*/  VOTEU.ALL UP1, P4 ;  /* 0x0000000000ff7886 */ /* 0x000fe20002020000 */
[----:B------:R-:W-:Y:S01]  /*4510*/  @!P4 R2UR UR9, R8 ;  /* 0x000000000809c2ca */ /* 0x000fe200000e0000 */
[----:B-1----:R-:W-:Y:S01]  /*4520*/  @!P4 IMAD.MOV.U32 R0, RZ, RZ, 0x2000 ;  /* 0x00002000ff00c424 */ /* 0x002fe200078e00ff */
[----:B------:R-:W-:Y:S01]  /*4530*/  UMOV UR10, 0x0 ;  /* 0x00000000000a7882 */ /* 0x000fe20000000000 */
[----:B------:R-:W-:Y:S01]  /*4540*/  UMOV UR11, 0x10000000 ;  /* 0x10000000000b7882 */ /* 0x000fe20000000000 */
[----:B------:R-:W-:Y:S02]  /*4550*/  @!UP1 UIADD3 UR26, UPT, UPT, UR34, 0x20, URZ ;  /* 0x00000020221a9890 */ /* 0x000fe4000fffe0ff */
[----:B------:R-:W-:Y:S01]  /*4560*/  @!UP1 UIADD3 UR24, UPT, UPT, UR7, 0x2200, URZ ;  /* 0x0000220007189890 */ /* 0x000fe2000fffe0ff */
[----:B------:R-:W-:Y:S01]  /*4570*/  VOTEU.ALL UP1, P4 ;  /* 0x0000000000ff7886 */ /* 0x000fe20002020000 */
[----:B------:R-:W-:Y:S01]  /*4580*/  UMOV UR27, UR35 ;  /* 0x00000023001b7c82 */ /* 0x000fe20008000000 */
[----:B------:R-:W-:Y:S02]  /*4590*/  UMOV UR28, UR36 ;  /* 0x00000024001c7c82 */ /* 0x000fe40008000000 */
        /* <DEDUP_REMOVED lines=12> */
.L_x_171:
[----:B------:R-:W2:Y:S01]  /*4660*/  LDC.64 R12, c[0x0][0xb18] ;  /* 0x0002c600ff0c7b82 */ /* 0x000ea20000000a00 */
[----:B------:R-:W-:Y:S01]  /*4670*/  @!P4 R2UR UR8, R2 ;  /* 0x000000000208c2ca */ /* 0x000fe200000e0000 */
[----:B------:R-:W-:Y:S01]  /*4680*/  VOTEU.ALL UP1, P4 ;  /* 0x0000000000ff7886 */ /* 0x000fe20002020000 */
[----:B------:R-:W-:Y:S01]  /*4690*/  @!P4 R2UR UR9, R8 ;  /* 0x000000000809c2ca */ /* 0x000fe200000e0000 */
[----:B-1----:R-:W-:Y:S01]  /*46a0*/  @!P4 IMAD.MOV.U32 R0, RZ, RZ, 0x2000 ;  /* 0x00002000ff00c424 */ /* 0x002fe200078e00ff */
[----:B------:R-:W-:Y:S03]  /*46b0*/  UMOV UR10, 0x0 ;  /* 0x00000000000a7882 */ /* 0x000fe60000000000 */
[----:B------:R-:W1:Y:S01]  /*46c0*/  @!P1 LDC R2, c[0x0][0xb0c] ;  /* 0x0002c300ff029b82 */ /* 0x000e620000000800 */
[----:B------:R-:W-:Y:S01]  /*46d0*/  @!UP1 UIADD3 UR18, UPT, UPT, UR34, 0x40, URZ ;  /* 0x0000004022129890 */ /* 0x000fe2000fffe0ff */
[----:B------:R-:W-:Y:S01]  /*46e0*/  @P3 SHF.R.U32.HI R26, RZ, 0x10, R21 ;  /* 0x00000010ff1a3819 */ /* 0x000fe20000011615 */
[----:B------:R-:W-:Y:S01]  /*46f0*/  @!UP1 UIADD3 UR16, UPT, UPT, UR7, 0x4200, URZ ;  /* 0x0000420007109890 */ /* 0x000fe2000fffe0ff */
[----:B------:R-:W-:Y:S01]  /*4700*/  VIADD R28, R28, 0x1 ;  /* 0x000000011c1c7836 */ /* 0x000fe20000000000 */
[----:B------:R-:W-:Y:S01]  /*4710*/  VOTEU.ALL UP1, P4 ;  /* 0x0000000000ff7886 */ /* 0x000fe20002020000 */
[----:B------:R-:W-:Y:S01]  /*4720*/  UMOV UR11, 0x10000000 ;  /* 0x10000000000b7882 */ /* 0x000fe20000000000 */
[----:B------:R-:W-:Y:S01]  /*4730*/  UMOV UR19, UR35 ;  /* 0x0000002300137c82 */ /* 0x000fe20008000000 */
[----:B------:R-:W-:Y:S01]  /*4740*/  IMAD.U32 R9, RZ, RZ, UR8 ;  /* 0x00000008ff097e24 */ /* 0x000fe2000f8e00ff */
[----:B------:R-:W-:Y:S01]  /*4750*/  UMOV UR20, UR36 ;  /* 0x0000002400147c82 */ /* 0x000fe20008000000 */
[----:B------:R-:W-:Y:S01]  /*4760*/  IMAD.U32 R8, RZ, RZ, UR9 ;  /* 0x00000009ff087e24 */ /* 0x000fe2000f8e00ff */
[----:B------:R-:W-:Y:S02]  /*4770*/  UPRMT UR8, UR37, 0x654, UR17 ;  /* 0x0000065425087896 */ /* 0x000fe40008000011 */
[----:B------:R-:W-:Y:S02]  /*4780*/  @!P4 R2UR UR15, R9 ;  /* 0x00000000090fc2ca */ /* 0x000fe400000e0000 */
[----:B------:R-:W-:Y:S02]  /*4790*/  @!P4 R2UR UR14, R8 ;  /* 0x00000000080ec2ca */ /* 0x000fe400000e0000 */
[----:B------:R-:W3:Y:S11]  /*47a0*/  LDC.64 R8, c[0x0][0xb10] ;  /* 0x0002c400ff087b82 */ /* 0x000ef60000000a00 */
[----:B------:R1:W-:Y:S01]  /*47b0*/  @!UP1 UTMALDG.3D [UR16], [UR14], desc[UR10] ;  /* 0x00000a100e0095b4 */ /* 0x0003e20008011000 */
[----:B------:R5:W-:Y:S01]  /*47c0*/  @!P4 SYNCS.ARRIVE.TRANS64.RED.A0TR RZ, [UR7+0x70], R0 ;  /* 0x00007000ffffc9a7 */ /* 0x000be20008300407 */
[C---:B---3--:R-:W-:Y:S01]  /*47d0*/  @!P1 IMAD.HI.U32 R8, R11.reuse, R8, RZ ;  /* 0x000000080b089227 */ /* 0x048fe200078e00ff */
[----:B--2---:R-:W-:Y:S02]  /*47e0*/  @!P1 ISETP.NE.AND P0, PT, R12, 0x1, PT ;  /* 0x000000010c00980c */ /* 0x004fe40003f05270 */
[----:B-1----:R-:W-:Y:S01]  /*47f0*/  @!P1 ISETP.NE.AND P2, PT, R2, 0x1, PT ;  /* 0x000000010200980c */ /* 0x002fe20003f45270 */
[----:B------:R-:W-:Y:S01]  /*4800*/  SYNCS.ARRIVE.TRANS64.RED.A1T0 RZ, [UR8], RZ ;  /* 0x000000ffffff79a7 */ /* 0x000fe20008100408 */
[C---:B------:R-:W-:Y:S01]  /*4810*/  @!P1 IMAD.HI.U32 R13, R10.reuse, R13, RZ ;  /* 0x0000000d0a0d9227 */ /* 0x040fe200078e00ff */
[----:B------:R-:W-:Y:S04]  /*4820*/  @!P1 SHF.R.U32.HI R8, RZ, R9, R8 ;  /* 0x00000009ff089219 */ /* 0x000fe80000011608 */
[----:B------:R-:W-:Y:S01]  /*4830*/  @!P1 SEL R8, R11, R8, !P2 ;  /* 0x000000080b089207 */ /* 0x000fe20005000000 */
[----:B------:R-:W1:Y:S01]  /*4840*/  SYNCS.PHASECHK.TRANS64.TRYWAIT P5, [UR7+0x98], R14 ;  /* 0x0000980eff0075a7 */ /* 0x000e6200080a1107 */
[----:B-----5:R-:W2:Y:S02]  /*4850*/  @!P1 LDC R0, c[0x0][0xb20] ;  /* 0x0002c800ff009b82 */ /* 0x020ea40000000800 */
[----:B--2---:R-:W-:Y:S04]  /*4860*/  @!P1 SHF.R.U32.HI R0, RZ, R0, R13 ;  /* 0x00000000ff009219 */ /* 0x004fe8000001160d */
[----:B------:R-:W-:Y:S05]  /*4870*/  @!P1 SEL R9, R10, R0, !P0 ;  /* 0x000000000a099207 */ /* 0x000fea0004000000 */
[----:B------:R-:W-:Y:S02]  /*4880*/  @!P1 IMAD.IADD R0, R9, 0x1, -R8 ;  /* 0x0000000109009824 */ /* 0x000fe400078e0a08 */
[----:B------:R-:W-:Y:S02]  /*4890*/  @!P1 IMAD.IADD R8, R8, 0x1, -R9 ;  /* 0x0000000108089824 */ /* 0x000fe400078e0a09 */
[----:B------:R-:W-:Y:S02]  /*48a0*/  @!P1 IMAD R11, R0, R2, R11 ;  /* 0x00000002000b9224 */ /* 0x000fe400078e020b */
[----:B------:R-:W-:Y:S01]  /*48b0*/  @!P1 IMAD R10, R8, R12, R10 ;  /* 0x0000000c080a9224 */ /* 0x000fe200078e020a */
[----:B-1----:R-:W-:Y:S06]  /*48c0*/  @!P5 BRA `(.L_x_79) ;  /* 0x0000004c00b8d947 */ /* 0x002fec0003800000 */
.L_x_173:
[----:B------:R-:W-:Y:S01]  /*48d0*/  @!P4 IADD3 R2, P0, PT, R30, 0x580, RZ ;  /* 0x000005801e02c810 */ /* 0x000fe20007f1e0ff */
[----:B------:R-:W-:Y:S01]  /*48e0*/  VOTEU.ALL UP1, P4 ;  /* 0x0000000000ff7886 */ /* 0x000fe20002020000 */
[----:B------:R-:W-:Y:S01]  /*48f0*/  UMOV UR18, 0x0 ;  /* 0x0000000000127882 */ /* 0x000fe20000000000 */
[----:B------:R-:W-:Y:S01]  /*4900*/  UMOV UR19, 0x10000000 ;  /* 0x1000000000137882 */ /* 0x000fe20000000000 */
[----:B------:R-:W-:Y:S01]  /*4910*/  @!P4 R2UR UR9, R2 ;  /* 0x000000000209c2ca */ /* 0x000fe200000e0000 */
[----:B-1----:R-:W-:Y:S01]  /*4920*/  @!P4 IMAD.X R0, RZ, RZ, R31, P0 ;  /* 0x000000ffff00c224 */ /* 0x002fe200000e061f */
[----:B------:R-:W-:Y:S01]  /*4930*/  @!UP1 UIADD3 UR10, UPT, UPT, UR34, 0x60, URZ ;  /* 0x00000060220a9890 */ /* 0x000fe2000fffe0ff */
[----:B------:R-:W-:Y:S01]  /*4940*/  ISETP.NE.AND P0, PT, R28, 0x2, PT ;  /* 0x000000021c00780c */ /* 0x000fe20003f05270 */
[----:B------:R-:W-:Y:S01]  /*4950*/  UMOV UR11, UR35 ;  /* 0x00000023000b7c82 */ /* 0x000fe20008000000 */
[----:B------:R-:W-:Y:S01]  /*4960*/  UMOV UR12, UR36 ;  /* 0x00000024000c7c82 */ /* 0x000fe20008000000 */
[----:B------:R-:W-:Y:S01]  /*4970*/  @!P4 R2UR UR8, R0 ;  /* 0x000000000008c2ca */ /* 0x000fe200000e0000 */
[----:B------:R-:W-:Y:S01]  /*4980*/  IMAD.IADD R14, R10, 0x1, R86 ;  /* 0x000000010a0e7824 */ /* 0x000fe200078e0256 */
[----:B------:R-:W-:Y:S01]  /*4990*/  @P3 R2UR UR36, R26 ;  /* 0x000000001a2432ca */ /* 0x000fe200000e0000 */
[----:B------:R-:W-:Y:S01]  /*49a0*/  IMAD.IADD R15, R11, 0x1, R87 ;  /* 0x000000010b0f7824 */ /* 0x000fe200078e0257 */
[----:B------:R-:W-:Y:S02]  /*49b0*/  SEL R0, RZ, 0x1, P0 ;  /* 0x00000001ff007807 */ /* 0x000fe40000000000 */
[----:B------:R-:W-:Y:S01]  /*49c0*/  LOP3.LUT R29, R29, 0x1, RZ, 0x3c, !PT ;  /* 0x000000011d1d7812 */ /* 0x000fe200078e3cff */
[----:B------:R-:W-:Y:S01]  /*49d0*/  IMAD.U32 R8, RZ, RZ, UR9 ;  /* 0x00000009ff087e24 */ /* 0x000fe2000f8e00ff */
[----:B------:R-:W-:Y:S01]  /*49e0*/  @!UP1 UIADD3 UR9, UPT, UPT, UR7, 0x78, URZ ;  /* 0x0000007807099890 */ /* 0x000fe2000fffe0ff */
[----:B------:R-:W-:Y:S02]  /*49f0*/  LOP3.LUT R27, R27, R0, RZ, 0x3c, !PT ;  /* 0x000000001b1b7212 */ /* 0x000fe400078e3cff */
[----:B------:R-:W-:Y:S02]  /*4a00*/  SEL R28, R28, RZ, P0 ;  /* 0x000000ff1c1c7207 */ /* 0x000fe40000000000 */
[----:B------:R-:W-:Y:S01]  /*4a10*/  IMAD.U32 R9, RZ, RZ, UR8 ;  /* 0x00000008ff097e24 */ /* 0x000fe2000f8e00ff */
[----:B------:R-:W-:Y:S01]  /*4a20*/  @!P4 R2UR UR14, R8 ;  /* 0x00000000080ec2ca */ /* 0x000fe200000e0000 */
[----:B------:R-:W-:Y:S01]  /*4a30*/  @!UP1 UIADD3 UR8, UPT, UPT, UR7, 0x6200, URZ ;  /* 0x0000620007089890 */ /* 0x000fe2000fffe0ff */
[----:B------:R-:W-:Y:S02]  /*4a40*/  VOTEU.ALL UP1, P4 ;  /* 0x0000000000ff7886 */ /* 0x000fe40002020000 */
[----:B------:R-:W-:Y:S11]  /*4a50*/  @!P4 R2UR UR15, R9 ;  /* 0x00000000090fc2ca */ /* 0x000ff600000e0000 */
[----:B------:R-:W-:Y:S02]  /*4a60*/  @!UPT UIADD3 URZ, UPT, UPT, URZ, URZ, URZ ;  /* 0x000000fffffff290 */ /* 0x000fe4000fffe0ff */
[----:B------:R2:W-:Y:S01]  /*4a70*/  @!UP1 UTMALDG.3D [UR8], [UR14], desc[UR18] ;  /* 0x000012080e0095b4 */ /* 0x0005e20008011000 */
[----:B------:R2:W-:Y:S01]  /*4a80*/  @!P4 SYNCS.ARRIVE.TRANS64.RED.A0TR RZ, [UR7+0x78], R25 ;  /* 0x00007819ffffc9a7 */ /* 0x0005e20008300407 */
[----:B------:R-:W-:Y:S01]  /*4a90*/  UPLOP3.LUT UP1, UPT, UPT, UPT, UPT, 0x80, 0x8 ;  /* 0x000000000008789c */ /* 0x000fe20003f2f070 */
[----:B------:R-:W-:Y:S01]  /*4aa0*/  SYNCS.ARRIVE.TRANS64.RED.A1T0 RZ, [UR13], RZ ;  /* 0x000000ffffff79a7 */ /* 0x000fe2000810040d */
[----:B------:R-:W-:Y:S09]  /*4ab0*/  @P3 BRA `(.L_x_80) ;  /* 0xfffffff000a03947 */ /* 0x000ff2000383ffff */
[----:B------:R-:W-:-:S04]  /*4ac0*/  SHF.L.U32 R2, R29, 0x1f, RZ ;  /* 0x0000001f1d027819 */ /* 0x000fc800000006ff */
[----:B------:R-:W1:Y:S02]  /*4ad0*/  SYNCS.PHASECHK.TRANS64.TRYWAIT P0, [UR7+0x80], R2 ;  /* 0x00008002ff0075a7 */ /* 0x000e640008001107 */
[----:B-1----:R-:W-:Y:S05]  /*4ae0*/  @!P0 BRA `(.L_x_81) ;  /* 0x0000004c00488947 */ /* 0x002fea0003800000 */
.L_x_175:
[----:B------:R-:W3:Y:S02]  /*4af0*/  SYNCS.PHASECHK.TRANS64.TRYWAIT P0, [UR7+0x88], R2 ;  /* 0x00008802ff0075a7 */ /* 0x000ee40008001107 */
[----:B---3--:R-:W-:Y:S05]  /*4b00*/  @!P0 BRA `(.L_x_82) ;  /* 0x0000004c00588947 */ /* 0x008fea0003800000 */
.L_x_177:
[----:B------:R-:W3:Y:S02]  /*4b10*/  SYNCS.PHASECHK.TRANS64.TRYWAIT P0, [UR7+0x90], R2 ;  /* 0x00009002ff0075a7 */ /* 0x000ee40008001107 */
[----:B---3--:R-:W-:Y:S05]  /*4b20*/  @!P0 BRA `(.L_x_83) ;  /* 0x0000004c00688947 */ /* 0x008fea0003800000 */
.L_x_179:
[----:B-1----:R-:W-:-:S07]  /*4b30*/  MOV R0, UR7 ;  /* 0x0000000700007c02 */ /* 0x002fce0008000f00 */
.L_x_84:
[----:B-1----:R-:W-:-:S04]  /*4b40*/  SHF.L.U32 R2, R29, 0x1f, RZ ;  /* 0x0000001f1d027819 */ /* 0x002fc800000006ff */
[----:B------:R1:W3:Y:S03]  /*4b50*/  SYNCS.PHASECHK.TRANS64.TRYWAIT P0, [R0+URZ+0x98], R2 ;  /* 0x00009802000075a7 */ /* 0x0002e600080011ff */
[----:B---3--:R-:W-:Y:S05]  /*4b60*/  @!P0 NANOSLEEP.SYNCS 0x989680 ;  /* 0x009896800000895d */ /* 0x008fea0003900000 */
[----:B------:R-:W3:Y:S02]  /*4b70*/  @!P0 SYNCS.PHASECHK.TRANS64 P0, [R0+URZ+0x98], R2 ;  /* 0x00009802000085a7 */ /* 0x000ee400080010ff */
[----:B--23--:R-:W-:Y:S05]  /*4b80*/  @P0 EXIT ;  /* 0x000000000000094d */ /* 0x00cfea0003800000 */
[----:B------:R-:W-:Y:S05]  /*4b90*/  BRA `(.L_x_84) ;  /* 0xfffffffc00e87947 */ /* 0x000fea000383ffff */
.L_x_69:
[----:B------:R-:W-:-:S06]  /*4ba0*/  UISETP.GE.AND UP1, UPT, UR8, 0x4, UPT ;  /* 0x000000040800788c */ /* 0x000fcc000bf26270 */
[----:B------:R-:W-:-:S13]  /*4bb0*/  PLOP3.LUT P0, PT, PT, PT, UP1, 0x80, 0x8 ;  /* 0x000000000008781c */ /* 0x000fda0003f0f018 */
[----:B------:R-:W-:Y:S05]  /*4bc0*/  @!P0 EXIT ;  /* 0x000000000000894d */ /* 0x000fea0003800000 */
[----:B------:R-:W-:Y:S01]  /*4bd0*/  BAR.SYNC.DEFER_BLOCKING 0x6, 0xa0 ;  /* 0x0182800000007b1d */ /* 0x000fe20000010000 */
[C---:B------:R-:W-:Y:S01]  /*4be0*/  IMAD.SHL.U32 R2, R101.reuse, 0x20, RZ ;  /* 0x0000002065027824 */ /* 0x040fe200078e00ff */
[C---:B------:R-:W-:Y:S01]  /*4bf0*/  SHF.L.U32 R46, R101.reuse, 0x10, RZ ;  /* 0x00000010652e7819 */ /* 0x040fe200000006ff */
[C---:B------:R-:W-:Y:S01]  /*4c00*/  IMAD.SHL.U32 R100, R101.reuse, 0x4, RZ ;  /* 0x0000000465647824 */ /* 0x040fe200078e00ff */
[C---:B------:R-:W-:Y:S01]  /*4c10*/  LOP3.LUT R102, R101.reuse, 0x60, RZ, 0xc0, !PT ;  /* 0x0000006065667812 */ /* 0x040fe200078ec0ff */
[----:B------:R-:W-:Y:S01]  /*4c20*/  HFMA2 R97, -RZ, RZ, 0, 5.9604644775390625e-08 ;  /* 0x00000001ff617431 */ /* 0x000fe200000001ff */
[----:B------:R-:W-:Y:S02]  /*4c30*/  UMOV UR48, 0x400 ;  /* 0x0000040000307882 */ /* 0x000fe40000000000 */
[----:B------:R-:W1:Y:S01]  /*4c40*/  LDC R91, c[0x0][0x370] ;  /* 0x0000dc00ff5b7b82 */ /* 0x000e620000000800 */
[----:B------:R-:W-:Y:S01]  /*4c50*/  ULEA UR48, UR37, UR48, 0x18 ;  /* 0x0000003025307291 */ /* 0x000fe2000f8ec0ff */
[----:B------:R-:W-:Y:S01]  /*4c60*/  LOP3.LUT R3, R2, 0xc0, RZ, 0xc0, !PT ;  /* 0x000000c002037812 */ /* 0x000fe200078ec0ff */
[----:B------:R-:W-:Y:S01]  /*4c70*/  HFMA2 R95, -RZ, RZ, 0, 0 ;  /* 0x00000000ff5f7431 */ /* 0x000fe200000001ff */
[----:B------:R-:W-:Y:S01]  /*4c80*/  LOP3.LUT R99, R101, 0x2, RZ, 0xc0, !PT ;  /* 0x0000000265637812 */ /* 0x000fe200078ec0ff */
[----:B------:R-:W-:Y:S01]  /*4c90*/  UIADD3 UR4, UPT, UPT, UR48, 0x200, URZ ;  /* 0x0000020030047890 */ /* 0x000fe2000fffe0ff */
[----:B------:R-:W-:Y:S01]  /*4ca0*/  LOP3.LUT R100, R3, 0x18, R100, 0xf8, !PT ;  /* 0x0000001803647812 */ /* 0x000fe200078ef864 */
[----:B------:R-:W-:Y:S01]  /*4cb0*/  IMAD.MOV.U32 R45, RZ, RZ, RZ ;  /* 0x000000ffff2d7224 */ /* 0x000fe200078e00ff */
[----:B------:R-:W2:Y:S01]  /*4cc0*/  LDC R42, c[0x0][0xb0c] ;  /* 0x0002c300ff2a7b82 */ /* 0x000ea20000000800 */
[----:B------:R-:W-:Y:S01]  /*4cd0*/  LOP3.LUT R46, R46, 0x600000, RZ, 0xc0, !PT ;  /* 0x006000002e2e7812 */ /* 0x000fe200078ec0ff */
[----:B------:R-:W-:Y:S01]  /*4ce0*/  IMAD.MOV.U32 R105, RZ, RZ, RZ ;  /* 0x000000ffff697224 */ /* 0x000fe200078e00ff */
[----:B------:R-:W-:Y:S01]  /*4cf0*/  LOP3.LUT R100, R100, 0xf20, R2, 0xf8, !PT ;  /* 0x00000f2064647812 */ /* 0x000fe200078ef802 */
[----:B------:R-:W-:Y:S01]  /*4d00*/  IMAD.U32 R93, RZ, RZ, UR4 ;  /* 0x00000004ff5d7e24 */ /* 0x000fe2000f8e00ff */
[----:B------:R-:W-:Y:S01]  /*4d10*/  LOP3.LUT R101, R101, 0x4, RZ, 0xc0, !PT ;  /* 0x0000000465657812 */ /* 0x000fe200078ec0ff */
[----:B------:R-:W4:Y:S01]  /*4d20*/  LDCU.64 UR52, c[0x0][0x348] ;  /* 0x00006900ff3477ac */ /* 0x000f220008000a00 */
[----:B------:R-:W-:Y:S01]  /*4d30*/  MOV R96, RZ ;  /* 0x000000ff00607202 */ /* 0x000fe20000000f00 */
[----:B------:R-:W1:Y:S01]  /*4d40*/  LDC R89, c[0x0][0xb20] ;  /* 0x0002c800ff597b82 */ /* 0x000e620000000800 */
[----:B------:R-:W3:Y:S01]  /*4d50*/  LDS R0, [UR48+0x160] ;  /* 0x00016030ff007984 */ /* 0x000ee20008000800 */
[----:B------:R-:W-:Y:S01]  /*4d60*/  IMAD R100, R100, 0x2, R93 ;  /* 0x0000000264647824 */ /* 0x000fe200078e025d */
[----:B------:R-:W1:Y:S03]  /*4d70*/  LDCU.64 UR38, c[0x0][0x888] ;  /* 0x00011100ff2677ac */ /* 0x000e660008000a00 */
[--C-:B------:R-:W-:Y:S01]  /*4d80*/  IMAD R99, R99, -0x10, R100.reuse ;  /* 0xfffffff063637824 */ /* 0x100fe200078e0264 */
[----:B------:R-:W1:Y:S01]  /*4d90*/  LDCU.64 UR44, c[0x0][0x890] ;  /* 0x00011200ff2c77ac */ /* 0x000e620008000a00 */
[----:B------:R-:W1:Y:S01]  /*4da0*/  LDC R41, c[0x0][0xb30] ;  /* 0x0002cc00ff297b82 */ /* 0x000e620000000800 */
[----:B------:R-:W-:Y:S01]  /*4db0*/  IMAD R98, R101, -0x10, R100 ;  /* 0xfffffff065627824 */ /* 0x000fe200078e0264 */
[----:B------:R-:W-:Y:S01]  /*4dc0*/  UMOV UR49, URZ ;  /* 0x000000ff00317c82 */ /* 0x000fe20008000000 */
[----:B------:R-:W-:-:S05]  /*4dd0*/  UMOV UR51, URZ ;  /* 0x000000ff00337c82 */ /* 0x000fca0008000000 */
[----:B------:R-:W1:Y:S08]  /*4de0*/  LDC.64 R84, c[0x0][0xb10] ;  /* 0x0002c400ff547b82 */ /* 0x000e700000000a00 */
[----:B------:R-:W1:Y:S08]  /*4df0*/  LDC.64 R38, c[0x0][0xb18] ;  /* 0x0002c600ff267b82 */ /* 0x000e700000000a00 */
[----:B------:R-:W1:Y:S08]  /*4e00*/  LDC.64 R36, c[0x0][0xb28] ;  /* 0x0002ca00ff247b82 */ /* 0x000e700000000a00 */
[----:B------:R-:W1:Y:S01]  /*4e10*/  LDC.64 R82, c[0x0][0x8b0] ;  /* 0x00022c00ff527b82 */ /* 0x000e620000000a00 */
[----:B---3--:R-:W-:-:S07]  /*4e20*/  IMAD.IADD R46, R0, 0x1, R46 ;  /* 0x00000001002e7824 */ /* 0x008fce00078e022e */
[----:B------:R-:W3:Y:S08]  /*4e30*/  LDC.64 R80, c[0x0][0x8a8] ;  /* 0x00022a00ff507b82 */ /* 0x000ef00000000a00 */
[----:B--2-4-:R-:W1:Y:S02]  /*4e40*/  LDC R90, c[0x0][0x374] ;  /* 0x0000dd00ff5a7b82 */ /* 0x014e640000000800 */
.L_x_128:
[----:B------:R-:W-:Y:S02]  /*4e50*/  LEA R0, R105, UR48, 0x3 ;  /* 0x0000003069007c11 */ /* 0x000fe4000f8e18ff */
[----:B------:R-:W-:Y:S02]  /*4e60*/  SHF.L.U32 R2, R95, 0x1f, RZ ;  /* 0x0000001f5f027819 */ /* 0x000fe400000006ff */
[----:B-1----:R-:W-:Y:S02]  /*4e70*/  LEA R16, R105, UR48, 0x4 ;  /* 0x0000003069107c11 */ /* 0x002fe4000f8e20ff */
[----:B------:R-:W2:Y:S02]  /*4e80*/  SYNCS.PHASECHK.TRANS64.TRYWAIT P0, [R0+URZ+0xb0], R2 ;  /* 0x0000b002000075a7 */ /* 0x000ea400080011ff */
[----:B--23--:R-:W-:Y:S05]  /*4e90*/  @!P0 BRA `(.L_x_85) ;  /* 0x0000004800a48947 */ /* 0x00cfea0003800000 */
.L_x_180:
[----:B------:R-:W4:Y:S01]  /*4ea0*/  LDC.64 R10, c[0x0][0xb10] ;  /* 0x0002c400ff0a7b82 */ /* 0x000f220000000a00 */
[----:B------:R-:W3:Y:S01]  /*4eb0*/  LDS.128 R16, [R16+0x140] ;  /* 0x0001400010107984 */ /* 0x000ee20000000c00 */
[----:B-1----:R-:W-:Y:S01]  /*4ec0*/  ISETP.NE.AND P1, PT, R41, 0x1, PT ;  /* 0x000000012900780c */ /* 0x002fe20003f25270 */
[----:B--2---:R-:W-:Y:S01]  /*4ed0*/  VIADD R0, R0, 0xc0 ;  /* 0x000000c000007836 */ /* 0x004fe20000000000 */
[----:B------:R-:W-:Y:S04]  /*4ee0*/  ISETP.GE.AND P0, PT, R40, 0x1, PT ;  /* 0x000000012800780c */ /* 0x000fe80003f06270 */
[----:B------:R-:W1:Y:S01]  /*4ef0*/  LDC.64 R8, c[0x0][0xb18] ;  /* 0x0002c600ff087b82 */ /* 0x000e620000000a00 */
[----:B------:R-:W-:Y:S01]  /*4f00*/  PRMT R0, RZ, 0x654, R0 ;  /* 0x00000654ff007816 */ /* 0x000fe20000000000 */
[----:B------:R-:W-:Y:S01]  /*4f10*/  @!PT LDS RZ, [RZ] ;  /* 0x00000000fffff984 */ /* 0x000fe20000000800 */
[----:B------:R-:W-:Y:S01]  /*4f20*/  @!PT LDS RZ, [RZ] ;  /* 0x00000000fffff984 */ /* 0x000fe20000000800 */
[----:B------:R-:W-:Y:S01]  /*4f30*/  @!PT LDS RZ, [RZ] ;  /* 0x00000000fffff984 */ /* 0x000fe20000000800 */
[----:B------:R-:W-:Y:S01]  /*4f40*/  @!PT LDS RZ, [RZ] ;  /* 0x00000000fffff984 */ /* 0x000fe20000000800 */
[----:B------:R2:W-:Y:S06]  /*4f50*/  MEMBAR.ALL.CTA ;  /* 0x0000000000007992 */ /* 0x0005ec0000008000 */
[----:B--2---:R-:W2:Y:S01]  /*4f60*/  FENCE.VIEW.ASYNC.S ;  /* 0x00000000000073c6 */ /* 0x004ea20000000000 */
[----:B------:R-:W1:Y:S08]  /*4f70*/  @!P1 LDC R12, c[0x0][0xb20] ;  /* 0x0002c800ff0c9b82 */ /* 0x000e700000000800 */
[----:B------:R-:W1:Y:S01]  /*4f80*/  @!P1 LDC R7, c[0x0][0xb0c] ;  /* 0x0002c300ff079b82 */ /* 0x000e620000000800 */
[----:B--2---:R2:W-:Y:S01]  /*4f90*/  SYNCS.ARRIVE.TRANS64.RED.A1T0 RZ, [R0+URZ], RZ ;  /* 0x000000ff00ff79a7 */ /* 0x0045e200081004ff */
[----:B---3--:R-:W-:Y:S04]  /*4fa0*/  LOP3.LUT P4, RZ, R18, 0x1, RZ, 0xc0, !PT ;  /* 0x0000000112ff7812 */ /* 0x008fe8000788c0ff */
[----:B------:R-:W-:Y:S09]  /*4fb0*/  P2R R103, PR, RZ, 0x10 ;  /* 0x00000010ff677803 */ /* 0x000ff20000000000 */
[----:B------:R-:W-:Y:S02]  /*4fc0*/  @P4 MOV R44, R16 ;  /* 0x00000010002c4202 */ /* 0x000fe40000000f00 */
[----:B------:R-:W-:Y:S01]  /*4fd0*/  @P4 LOP3.LUT R43, R17, 0xffff, RZ, 0xc0, !PT ;  /* 0x0000ffff112b4812 */ /* 0x000fe200078ec0ff */
[----:B--2-4-:R-:W-:Y:S06]  /*4fe0*/  @!P0 BRA `(.L_x_86) ;  /* 0x0000000000a48947 */ /* 0x014fec0003800000 */
[----:B------:R-:W-:Y:S01]  /*4ff0*/  IMAD.HI.U32 R0, R90, R39, RZ ;  /* 0x000000275a007227 */ /* 0x000fe200078e00ff */
[----:B------:R-:W-:Y:S02]  /*5000*/  ISETP.NE.AND P0, PT, R38, 0x1, PT ;  /* 0x000000012600780c */ /* 0x000fe40003f05270 */
[----:B------:R-:W-:Y:S01]  /*5010*/  ISETP.NE.AND P2, PT, R40, 0x1, PT ;  /* 0x000000012800780c */ /* 0x000fe20003f45270 */
[----:B------:R-:W-:Y:S01]  /*5020*/  IMAD.HI.U32 R4, R91, R84, RZ ;  /* 0x000000545b047227 */ /* 0x000fe200078e00ff */
[----:B------:R-:W-:Y:S02]  /*5030*/  SHF.R.U32.HI R0, RZ, R89, R0 ;  /* 0x00000059ff007219 */ /* 0x000fe40000011600 */
[----:B------:R-:W-:Y:S01]  /*5040*/  ISETP.NE.AND P3, PT, R42, 0x1, PT ;  /* 0x000000012a00780c */ /* 0x000fe20003f65270 */
[----:B------:R-:W-:Y:S01]  /*5050*/  IMAD.HI.U32 R6, R43, R39, RZ ;  /* 0x000000272b067227 */ /* 0x000fe200078e00ff */
[-C--:B------:R-:W-:Y:S02]  /*5060*/  SHF.R.U32.HI R4, RZ, R85.reuse, R4 ;  /* 0x00000055ff047219 */ /* 0x080fe40000011604 */
[----:B------:R-:W-:Y:S01]  /*5070*/  SEL R0, R90, R0, !P0 ;  /* 0x000000005a007207 */ /* 0x000fe20004000000 */
[----:B------:R-:W-:Y:S01]  /*5080*/  IMAD.HI.U32 R5, R44, R84, RZ ;  /* 0x000000542c057227 */ /* 0x000fe200078e00ff */
[----:B------:R-:W-:Y:S03]  /*5090*/  SEL R4, R91, R4, !P3 ;  /* 0x000000045b047207 */ /* 0x000fe60005800000 */
[-C--:B------:R-:W-:Y:S01]  /*50a0*/  IMAD.HI.U32 R3, R0, R36.reuse, RZ ;  /* 0x0000002400037227 */ /* 0x080fe200078e00ff */
[----:B------:R-:W-:Y:S03]  /*50b0*/  SHF.R.U32.HI R5, RZ, R85, R5 ;  /* 0x00000055ff057219 */ /* 0x000fe60000011605 */
[----:B------:R-:W-:Y:S01]  /*50c0*/  IMAD.HI.U32 R2, R4, R36, RZ ;  /* 0x0000002404027227 */ /* 0x000fe200078e00ff */
[----:B------:R-:W-:Y:S02]  /*50d0*/  @P2 SHF.R.U32.HI R0, RZ, R37, R3 ;  /* 0x00000025ff002219 */ /* 0x000fe40000011603 */
[----:B------:R-:W-:Y:S02]  /*50e0*/  SHF.R.U32.HI R3, RZ, R89, R6 ;  /* 0x00000059ff037219 */ /* 0x000fe40000011606 */
[----:B------:R-:W-:Y:S01]  /*50f0*/  @P2 SHF.R.U32.HI R4, RZ, R37, R2 ;  /* 0x00000025ff042219 */ /* 0x000fe20000011602 */
[----:B------:R-:W-:Y:S01]  /*5100*/  IMAD R0, R40, R0, RZ ;  /* 0x0000000028007224 */ /* 0x000fe200078e02ff */
[----:B------:R-:W-:Y:S02]  /*5110*/  SEL R3, R43, R3, !P0 ;  /* 0x000000032b037207 */ /* 0x000fe40004000000 */
[----:B------:R-:W-:Y:S01]  /*5120*/  SEL R2, R44, R5, !P3 ;  /* 0x000000052c027207 */ /* 0x000fe20005800000 */
[----:B------:R-:W-:Y:S01]  /*5130*/  IMAD R5, R40, R4, RZ ;  /* 0x0000000428057224 */ /* 0x000fe200078e02ff */
[C---:B------:R-:W-:Y:S01]  /*5140*/  ISETP.GE.AND P0, PT, R3.reuse, R0, PT ;  /* 0x000000000300720c */ /* 0x040fe20003f06270 */
[C---:B------:R-:W-:Y:S03]  /*5150*/  IMAD.HI.U32 R0, R3.reuse, R36, RZ ;  /* 0x0000002403007227 */ /* 0x040fe600078e00ff */
[C---:B------:R-:W-:Y:S02]  /*5160*/  ISETP.GE.OR P0, PT, R2.reuse, R5, P0 ;  /* 0x000000050200720c */ /* 0x040fe40000706670 */
[----:B------:R-:W-:Y:S04]  /*5170*/  SHF.R.U32.HI R0, RZ, R37, R0 ;  /* 0x00000025ff007219 */ /* 0x000fe80000011600 */
[C---:B------:R-:W-:Y:S05]  /*5180*/  SEL R6, R3.reuse, R0, !P2 ;  /* 0x0000000003067207 */ /* 0x040fea0005000000 */
        /* <DEDUP_REMOVED lines=14> */
[----:B------:R-:W-:Y:S07]  /*5270*/  IMAD R43, R3, R38, R43 ;  /* 0x00000026032b7224 */ /* 0x000fee00078e022b */
.L_x_86:
[----:B-1----:R-:W-:Y:S01]  /*5280*/  @!P1 ISETP.NE.AND P0, PT, R8, 0x1, PT ;  /* 0x000000010800980c */ /* 0x002fe20003f05270 */
[----:B------:R-:W-:Y:S01]  /*5290*/  @!P1 IMAD.HI.U32 R2, R43, R9, RZ ;  /* 0x000000092b029227 */ /* 0x000fe200078e00ff */
[----:B------:R-:W-:Y:S01]  /*52a0*/  R2UR UR42, R15 ;  /* 0x000000000f2a72ca */ /* 0x000fe200000e0000 */
[----:B------:R-:W-:Y:S01]  /*52b0*/  BSSY.RECONVERGENT B6, `(.L_x_87) ;  /* 0x0000031000067945 */ /* 0x000fe20003800200 */
[----:B------:R-:W-:Y:S01]  /*52c0*/  R2UR UR41, R14 ;  /* 0x000000000e2972ca */ /* 0x000fe200000e0000 */
[C---:B------:R-:W-:Y:S01]  /*52d0*/  @!P1 IMAD.HI.U32 R0, R44.reuse, R10, RZ ;  /* 0x0000000a2c009227 */ /* 0x040fe200078e00ff */
[----:B------:R-:W-:Y:S02]  /*52e0*/  @!P1 SHF.R.U32.HI R2, RZ, R12, R2 ;  /* 0x0000000cff029219 */ /* 0x000fe40000011602 */
[----:B------:R-:W-:Y:S01]  /*52f0*/  @!P1 ISETP.NE.AND P2, PT, R7, 0x1, PT ;  /* 0x000000010700980c */ /* 0x000fe20003f45270 */
[----:B------:R-:W-:Y:S01]  /*5300*/  VIADD R105, R105, 0x1 ;  /* 0x0000000169697836 */ /* 0x000fe20000000000 */
[----:B------:R-:W-:Y:S02]  /*5310*/  @!P1 SEL R2, R43, R2, !P0 ;  /* 0x000000022b029207 */ /* 0x000fe40004000000 */
[----:B------:R-:W-:Y:S02]  /*5320*/  @!P1 SHF.R.U32.HI R0, RZ, R11, R0 ;  /* 0x0000000bff009219 */ /* 0x000fe40000011600 */
[----:B------:R-:W-:Y:S01]  /*5330*/  LOP3.LUT P0, RZ, R93, 0x1b0, RZ, 0xc0, !PT ;  /* 0x000001b05dff7812 */ /* 0x000fe2000780c0ff */
[----:B------:R-:W-:Y:S01]  /*5340*/  USHF.L.U32 UR42, UR42, 0x7, URZ ;  /* 0x000000072a2a7899 */ /* 0x000fe200080006ff */
[----:B------:R-:W-:Y:S01]  /*5350*/  @!P1 SEL R3, R44, R0, !P2 ;  /* 0x000000002c039207 */ /* 0x000fe20005000000 */
[----:B------:R-:W-:Y:S01]  /*5360*/  USHF.L.U32 UR41, UR41, 0x7, URZ ;  /* 0x0000000729297899 */ /* 0x000fe200080006ff */
[----:B------:R-:W-:Y:S03]  /*5370*/  @P4 SHF.R.U32.HI R94, RZ, 0x10, R17 ;  /* 0x00000010ff5e4819 */ /* 0x000fe60000011611 */
[----:B------:R-:W-:Y:S02]  /*5380*/  @!P1 IMAD.IADD R0, R2, 0x1, -R3 ;  /* 0x0000000102009824 */ /* 0x000fe400078e0a03 */
[----:B------:R-:W-:Y:S02]  /*5390*/  @!P1 IMAD.IADD R2, R3, 0x1, -R2 ;  /* 0x0000000103029824 */ /* 0x000fe400078e0a02 */
[----:B------:R-:W-:Y:S02]  /*53a0*/  @!P1 IMAD R44, R0, R7, R44 ;  /* 0x00000007002c9224 */ /* 0x000fe400078e022c */
[----:B------:R-:W-:Y:S01]  /*53b0*/  @!P1 IMAD R43, R2, R8, R43 ;  /* 0x00000008022b9224 */ /* 0x000fe200078e022b */
[----:B------:R-:W-:Y:S06]  /*53c0*/  @!P0 BRA `(.L_x_88) ;  /* 0x00000000007c8947 */ /* 0x000fec0003800000 */
[----:B------:R-:W1:Y:S01]  /*53d0*/  LDCU.64 UR8, c[0x4][0x80] ;  /* 0x01001000ff0877ac */ /* 0x000e620008000a00 */
[----:B------:R-:W-:Y:S01]  /*53e0*/  MOV R2, 0x0 ;  /* 0x0000000000027802 */ /* 0x000fe20000000f00 */
[----:B------:R-:W-:Y:S02]  /*53f0*/  HFMA2 R12, -RZ, RZ, 0, 5.9604644775390625e-08 ;  /* 0x00000001ff0c7431 */ /* 0x000fe400000001ff */
[----:B------:R-:W-:Y:S01]  /*5400*/  IMAD.MOV.U32 R8, RZ, RZ, 0x70 ;  /* 0x00000070ff087424 */ /* 0x000fe200078e00ff */
[----:B------:R2:W3:Y:S01]  /*5410*/  LDC.64 R14, c[0x4][R2] ;  /* 0x01000000020e7b82 */ /* 0x0004e20000000a00 */
[----:B------:R-:W4:Y:S01]  /*5420*/  LDCU.64 UR6, c[0x4][0x88] ;  /* 0x01001100ff0677ac */ /* 0x000f220008000a00 */
[----:B------:R-:W-:Y:S01]  /*5430*/  IMAD.MOV.U32 R13, RZ, RZ, RZ ;  /* 0x000000ffff0d7224 */ /* 0x000fe200078e00ff */
[----:B------:R-:W2:Y:S01]  /*5440*/  LDCU.64 UR4, c[0x4][0x8] ;  /* 0x01000100ff0477ac */ /* 0x000ea20008000a00 */
[----:B-1----:R-:W-:Y:S01]  /*5450*/  MOV R5, UR9 ;  /* 0x0000000900057c02 */ /* 0x002fe20008000f00 */
[----:B------:R-:W-:Y:S01]  /*5460*/  IMAD.U32 R4, RZ, RZ, UR8 ;  /* 0x00000008ff047e24 */ /* 0x000fe2000f8e00ff */
[----:B----4-:R-:W-:Y:S01]  /*5470*/  MOV R7, UR7 ;  /* 0x0000000700077c02 */ /* 0x010fe20008000f00 */
[----:B------:R-:W-:Y:S01]  /*5480*/  IMAD.U32 R6, RZ, RZ, UR6 ;  /* 0x00000006ff067e24 */ /* 0x000fe2000f8e00ff */
[----:B--2---:R-:W-:Y:S01]  /*5490*/  MOV R11, UR5 ;  /* 0x00000005000b7c02 */ /* 0x004fe20008000f00 */
[----:B------:R-:W-:Y:S02]  /*54a0*/  IMAD.U32 R10, RZ, RZ, UR4 ;  /* 0x00000004ff0a7e24 */ /* 0x000fe4000f8e00ff */
[----:B------:R-:W-:Y:S07]  /*54b0*/  LEPC R20, `(.L_x_89) ;  /* 0x000000001014794e */ /* 0x000fee0000000000 */
[----:B---3-5:R-:W-:Y:S05]  /*54c0*/  CALL.ABS.NOINC R14 ;  /* 0x000000000e007343 */ /* 0x028fea0003c00000 */
.L_x_89:
[----:B------:R-:W1:Y:S01]  /*54d0*/  LDCU.64 UR8, c[0x4][0x80] ;  /* 0x01001000ff0877ac */ /* 0x000e620008000a00 */
[----:B------:R-:W2:Y:S01]  /*54e0*/  LDC.64 R2, c[0x4][R2] ;  /* 0x0100000002027b82 */ /* 0x000ea20000000a00 */
[----:B------:R-:W-:Y:S02]  /*54f0*/  HFMA2 R12, -RZ, RZ, 0, 5.9604644775390625e-08 ;  /* 0x00000001ff0c7431 */ /* 0x000fe400000001ff */
[----:B------:R-:W-:Y:S02]  /*5500*/  IMAD.MOV.U32 R8, RZ, RZ, 0x70 ;  /* 0x00000070ff087424 */ /* 0x000fe400078e00ff */
[----:B------:R-:W-:Y:S01]  /*5510*/  IMAD.MOV.U32 R13, RZ, RZ, RZ ;  /* 0x000000ffff0d7224 */ /* 0x000fe200078e00ff */
[----:B------:R-:W3:Y:S01]  /*5520*/  LDCU.64 UR6, c[0x4][0x88] ;  /* 0x01001100ff0677ac */ /* 0x000ee20008000a00 */
[----:B------:R-:W4:Y:S01]  /*5530*/  LDCU.64 UR4, c[0x4][0x8] ;  /* 0x01000100ff0477ac */ /* 0x000f220008000a00 */
[----:B-1----:R-:W-:Y:S02]  /*5540*/  MOV R4, UR8 ;  /* 0x0000000800047c02 */ /* 0x002fe40008000f00 */
[----:B------:R-:W-:Y:S02]  /*5550*/  MOV R5, UR9 ;  /* 0x0000000900057c02 */ /* 0x000fe40008000f00 */
[----:B---3--:R-:W-:Y:S01]  /*5560*/  MOV R7, UR7 ;  /* 0x0000000700077c02 */ /* 0x008fe20008000f00 */
[----:B------:R-:W-:Y:S01]  /*5570*/  IMAD.U32 R6, RZ, RZ, UR6 ;  /* 0x00000006ff067e24 */ /* 0x000fe2000f8e00ff */
[----:B----4-:R-:W-:Y:S01]  /*5580*/  MOV R11, UR5 ;  /* 0x00000005000b7c02 */ /* 0x010fe20008000f00 */
[----:B------:R-:W-:Y:S02]  /*5590*/  IMAD.U32 R10, RZ, RZ, UR4 ;  /* 0x00000004ff0a7e24 */ /* 0x000fe4000f8e00ff */
[----:B------:R-:W-:Y:S07]  /*55a0*/  LEPC R20, `(.L_x_88) ;  /* 0x000000001014794e */ /* 0x000fee0000000000 */
[----:B--2---:R-:W-:Y:S05]  /*55b0*/  CALL.ABS.NOINC R2 ;  /* 0x0000000002007343 */ /* 0x004fea0003c00000 */
.L_x_88:
[----:B------:R-:W-:Y:S05]  /*55c0*/  BSYNC.RECONVERGENT B6 ;  /* 0x0000000000067941 */ /* 0x000fea0003800200 */
.L_x_87:
[----:B------:R-:W-:Y:S01]  /*55d0*/  ISETP.NE.U32.AND P4, PT, R82, RZ, PT ;  /* 0x000000ff5200720c */ /* 0x000fe20003f85070 */
[----:B------:R-:W-:Y:S01]  /*55e0*/  UISETP.NE.AND UP2, UPT, UR50, URZ, UPT ;  /* 0x000000ff3200728c */ /* 0x000fe2000bf45270 */
[----:B------:R-:W-:Y:S01]  /*55f0*/  ISETP.NE.U32.AND P2, PT, RZ, UR38, PT ;  /* 0x00000026ff007c0c */ /* 0x000fe2000bf45070 */
[----:B------:R-:W-:Y:S01]  /*5600*/  UISETP.NE.U32.AND UP1, UPT, UR44, URZ, UPT ;  /* 0x000000ff2c00728c */ /* 0x000fe2000bf25070 */
[----:B------:R-:W-:Y:S01]  /*5610*/  ISETP.NE.AND.EX P4, PT, R83, RZ, PT, P4 ;  /* 0x000000ff5300720c */ /* 0x000fe20003f85340 */
[----:B------:R-:W-:Y:S01]  /*5620*/  UPLOP3.LUT UP0, UPT, UPT, UPT, UPT, 0x40, 0x4 ;  /* 0x000000000004789c */ /* 0x000fe20003f0e870 */
[----:B------:R-:W-:Y:S01]  /*5630*/  ISETP.NE.AND.EX P2, PT, RZ, UR39, PT, P2 ;  /* 0x00000027ff007c0c */ /* 0x000fe2000bf45320 */
[----:B------:R-:W-:Y:S01]  /*5640*/  UISETP.NE.AND.EX UP1, UPT, UR45, URZ, UPT, UP1 ;  /* 0x000000ff2d00728c */ /* 0x000fe2000bf25310 */
[----:B------:R-:W-:Y:S04]  /*5650*/  PLOP3.LUT P1, PT, PT, PT, UP2, 0x80, 0x8 ;  /* 0x000000000008781c */ /* 0x000fe80003f2f028 */
[----:B------:R-:W-:Y:S06]  /*5660*/  @UP2 UPLOP3.LUT UP0, UPT, UPT, UPT, UP1, 0x80, 0x8 ;  /* 0x000000000008289c */ /* 0x000fec0003f0f010 */
[----:B------:R-:W-:Y:S01]  /*5670*/  PLOP3.LUT P0, PT, PT, PT, UP0, 0x80, 0x8 ;  /* 0x000000000008781c */ /* 0x000fe20003f0f008 */
[----:B------:R-:W-:Y:S01]  /*5680*/  @!UPT UIADD3 URZ, UPT, UPT, URZ, URZ, URZ ;  /* 0x000000fffffff290 */ /* 0x000fe2000fffe0ff */
[----:B------:R-:W-:Y:S11]  /*5690*/  BRA.U !UP1, `(.L_x_90) ;  /* 0x0000000109387547 */ /* 0x000ff6000b800000 */
[----:B------:R-:W-:Y:S01]  /*56a0*/  UISETP.NE.U32.AND UP0, UPT, UR38, URZ, UPT ;  /* 0x000000ff2600728c */ /* 0x000fe2000bf05070 */
[----:B------:R-:W-:Y:S02]  /*56b0*/  HFMA2 R0, -RZ, RZ, 0, 5.9604644775390625e-08 ;  /* 0x00000001ff007431 */ /* 0x000fe400000001ff */
[----:B------:R-:W-:Y:S01]  /*56c0*/  IMAD.MOV.U32 R88, RZ, RZ, 0x1 ;  /* 0x00000001ff587424 */ /* 0x000fe200078e00ff */
[----:B------:R-:W-:Y:S06]  /*56d0*/  UISETP.NE.AND.EX UP0, UPT, UR39, URZ, UPT, UP0 ;  /* 0x000000ff2700728c */ /* 0x000fec000bf05300 */
[----:B------:R-:W-:Y:S05]  /*56e0*/  PLOP3.LUT P3, PT, PT, PT, UP0, 0x80, 0x8 ;  /* 0x000000000008781c */ /* 0x000fea0003f6f008 */
[----:B------:R-:W1:Y:S01]  /*56f0*/  @UP0 LDCU.64 UR6, c[0x0][0x888] ;  /* 0x00011100ff0607ac */ /* 0x000e620008000a00 */
[----:B------:R-:W-:Y:S07]  /*5700*/  @UP0 UIMAD UR4, UR36, UR44, URZ ;  /* 0x0000002c240402a4 */ /* 0x000fee000f8e02ff */
[----:B------:R-:W-:Y:S01]  /*5710*/  @!P3 PRMT R88, R0, 0x7610, R88 ;  /* 0x000076100058b816 */ /* 0x000fe20000000058 */
[----:B-1----:R-:W-:Y:S03]  /*5720*/  @UP0 UIMAD.WIDE UR6, UR4, 0x4, UR6 ;  /* 0x00000004040608a5 */ /* 0x002fe6000f8e0206 */
[----:B------:R-:W1:Y:S03]  /*5730*/  @!UP0 LDCU UR4, c[0x0][0x880] ;  /* 0x00011000ff0487ac */ /* 0x000e660008000800 */
[----:B------:R-:W-:Y:S01]  /*5740*/  IMAD.U32 R2, RZ, RZ, UR6 ;  /* 0x00000006ff027e24 */ /* 0x000fe2000f8e00ff */
[----:B------:R-:W-:Y:S05]  /*5750*/  MOV R3, UR7 ;  /* 0x0000000700037c02 */ /* 0x000fea0008000f00 */
[----:B-----5:R2:W5:Y:S02]  /*5760*/  @P3 LDG.E R49, desc[UR46][R2.64] ;  /* 0x0000002e02313981 */ /* 0x020564000c1e1900 */
[----:B-12---:R-:W-:Y:S02]  /*5770*/  @!P3 IMAD.U32 R49, RZ, RZ, UR4 ;  /* 0x00000004ff31be24 */ /* 0x006fe4000f8e00ff */
.L_x_90:
[----:B------:R-:W-:Y:S05]  /*5780*/  @!P4 BRA `(.L_x_91) ;  /* 0x000000000020c947 */ /* 0x000fea0003800000 */
[----:B------:R-:W-:Y:S04]  /*5790*/  ISETP.NE.U32.AND P3, PT, R80, RZ, PT ;  /* 0x000000ff5000720c */ /* 0x000fe80003f65070 */
[----:B------:R-:W-:Y:S11]  /*57a0*/  ISETP.NE.AND.EX P3, PT, R81, RZ, PT, P3 ;  /* 0x000000ff5100720c */ /* 0x000ff60003f65330 */
[----:B------:R-:W-:Y:S02]  /*57b0*/  @!UPT UIADD3 URZ, UPT, UPT, URZ, URZ, URZ ;  /* 0x000000fffffff290 */ /* 0x000fe4000fffe0ff */
[----:B------:R-:W1:Y:S01]  /*57c0*/  @P3 LDC.64 R2, c[0x0][0x8a8] ;  /* 0x00022a00ff023b82 */ /* 0x000e620000000a00 */
[----:B------:R-:W-:Y:S04]  /*57d0*/  @P3 IMAD R0, R82, UR36, RZ ;  /* 0x0000002452003c24 */ /* 0x000fe8000f8e02ff */
[----:B-1----:R-:W-:Y:S05]  /*57e0*/  @P3 IMAD.WIDE R2, R0, 0x4, R2 ;  /* 0x0000000400023825 */ /* 0x002fea00078e0202 */
[----:B-----5:R1:W5:Y:S02]  /*57f0*/  @P3 LDG.E R47, desc[UR46][R2.64] ;  /* 0x0000002e022f3981 */ /* 0x020364000c1e1900 */
[----:B-1----:R-:W2:Y:S02]  /*5800*/  @!P3 LDC R47, c[0x0][0x8a0] ;  /* 0x00022800ff2fbb82 */ /* 0x002ea40000000800 */
.L_x_91:
[----:B-----5:R-:W-:Y:S01]  /*5810*/  FSETP.NEU.AND P3, PT, R49, RZ, PT ;  /* 0x000000ff3100720b */ /* 0x020fe20003f6d000 */
[----:B------:R-:W-:Y:S01]  /*5820*/  BSSY B1, `(.L_x_92) ;  /* 0x0000039000017945 */ /* 0x000fe20003800000 */
[----:B------:R-:W-:Y:S01]  /*5830*/  SEL R3, RZ, 0xffffffff, P2 ;  /* 0xffffffffff037807 */ /* 0x000fe20001000000 */
[----:B------:R-:W-:Y:S01]  /*5840*/  IMAD.MOV.U32 R66, RZ, RZ, 0x1 ;  /* 0x00000001ff427424 */ /* 0x000fe200078e00ff */
[----:B------:R-:W-:Y:S01]  /*5850*/  @P1 LOP3.LUT P2, RZ, R88, 0xff, RZ, 0xc0, !PT ;  /* 0x000000ff58ff1812 */ /* 0x000fe2000784c0ff */
[----:B------:R-:W-:Y:S01]  /*5860*/  IMAD R48, R45, 0x80, R46 ;  /* 0x000000802d307824 */ /* 0x000fe200078e022e */
[----:B------:R-:W-:Y:S01]  /*5870*/  @P1 SEL R0, RZ, 0xffffffff, P3 ;  /* 0xffffffffff001807 */ /* 0x000fe20001800000 */
[----:B------:R-:W-:Y:S01]  /*5880*/  IMAD R106, R101, -0x10, R99 ;  /* 0xfffffff0656a7824 */ /* 0x000fe200078e0263 */
[----:B------:R-:W-:Y:S01]  /*5890*/  LOP3.LUT R97, R97, 0x1, RZ, 0x3c, !PT ;  /* 0x0000000161617812 */ /* 0x000fe200078e3cff */
[----:B------:R-:W-:Y:S01]  /*58a0*/  IMAD.MOV.U32 R65, RZ, RZ, RZ ;  /* 0x000000ffff417224 */ /* 0x000fe200078e00ff */
[----:B------:R-:W-:Y:S02]  /*58b0*/  @P0 SEL R0, R3, R0, !P2 ;  /* 0x0000000003000207 */ /* 0x000fe40005000000 */
[----:B------:R-:W-:Y:S02]  /*58c0*/  CS2R R78, SRZ ;  /* 0x00000000004e7805 */ /* 0x000fe4000001ff00 */
[----:B------:R-:W-:Y:S02]  /*58d0*/  LEA R64, R45, UR48, 0x3 ;  /* 0x000000302d407c11 */ /* 0x000fe4000f8e18ff */
[----:B------:R-:W-:Y:S02]  /*58e0*/  CS2R R76, SRZ ;  /* 0x00000000004c7805 */ /* 0x000fe4000001ff00 */
[----:B------:R-:W-:Y:S02]  /*58f0*/  @P1 LOP3.LUT R0, R0, 0x1, RZ, 0xc0, !PT ;  /* 0x0000000100001812 */ /* 0x000fe400078ec0ff */
[----:B------:R-:W-:Y:S02]  /*5900*/  CS2R R70, SRZ ;  /* 0x0000000000467805 */ /* 0x000fe4000001ff00 */
[----:B------:R-:W-:Y:S02]  /*5910*/  PLOP3.LUT P2, PT, PT, PT, UP1, 0x80, 0x8 ;  /* 0x000000000008781c */ /* 0x000fe40003f4f018 */
[----:B------:R-:W-:Y:S02]  /*5920*/  CS2R R68, SRZ ;  /* 0x0000000000447805 */ /* 0x000fe4000001ff00 */
[----:B------:R-:W-:Y:S02]  /*5930*/  ISETP.NE.U32.OR P5, PT, R0, 0x1, !P1 ;  /* 0x000000010000780c */ /* 0x000fe40004fa5470 */
[----:B------:R-:W-:Y:S02]  /*5940*/  CS2R R62, SRZ ;  /* 0x00000000003e7805 */ /* 0x000fe4000001ff00 */
[----:B------:R-:W-:Y:S02]  /*5950*/  LOP3.LUT P4, R104, R88, 0xff, RZ, 0xc0, !PT ;  /* 0x000000ff58687812 */ /* 0x000fe4000788c0ff */
[----:B------:R-:W-:Y:S02]  /*5960*/  CS2R R60, SRZ ;  /* 0x00000000003c7805 */ /* 0x000fe4000001ff00 */
[----:B------:R-:W-:Y:S02]  /*5970*/  SEL R2, RZ, 0xffffffff, P3 ;  /* 0xffffffffff027807 */ /* 0x000fe40001800000 */
[----:B------:R-:W-:Y:S02]  /*5980*/  CS2R R58, SRZ ;  /* 0x00000000003a7805 */ /* 0x000fe4000001ff00 */
[----:B------:R-:W-:Y:S02]  /*5990*/  P2R R107, PR, RZ, 0x20 ;  /* 0x00000020ff6b7803 */ /* 0x000fe40000000000 */
[----:B------:R-:W-:Y:S02]  /*59a0*/  CS2R R56, SRZ ;  /* 0x0000000000387805 */ /* 0x000fe4000001ff00 */
[----:B------:R-:W-:Y:S02]  /*59b0*/  @P2 SEL R2, R3, R2, !P4 ;  /* 0x0000000203022207 */ /* 0x000fe40006000000 */
[----:B------:R-:W-:Y:S02]  /*59c0*/  @P5 SHF.L.U32 R0, R97, 0x1f, RZ ;  /* 0x0000001f61005819 */ /* 0x000fe400000006ff */
[----:B------:R-:W-:Y:S02]  /*59d0*/  LOP3.LUT R2, R2, 0x1, RZ, 0xc0, !PT ;  /* 0x0000000102027812 */ /* 0x000fe400078ec0ff */
[----:B------:R1:W3:Y:S02]  /*59e0*/  @P5 SYNCS.PHASECHK.TRANS64.TRYWAIT P1, [UR48+0x60], R0 ;  /* 0x00006000ff0055a7 */ /* 0x0002e40008021130 */
[----:B------:R-:W-:Y:S04]  /*59f0*/  ISETP.NE.U32.AND P2, PT, R2, 0x1, PT ;  /* 0x000000010200780c */ /* 0x000fe80003f45070 */
[----:B------:R-:W-:Y:S02]  /*5a00*/  P2R R67, PR, RZ, 0x4 ;  /* 0x00000004ff437803 */ /* 0x000fe40000000000 */
[----:B-1----:R-:W-:Y:S04]  /*5a10*/  SHF.L.U32 R0, R96, 0x1f, RZ ;  /* 0x0000001f60007819 */ /* 0x002fe800000006ff */
[----:B------:R1:W4:Y:S01]  /*5a20*/  SYNCS.PHASECHK.TRANS64.TRYWAIT P0, [R64+URZ+0xd0], R0 ;  /* 0x0000d000400075a7 */ /* 0x00032200080011ff */
[----:B---3--:R-:W-:Y:S01]  /*5a30*/  @P5 SEL R66, RZ, 0x1, !P1 ;  /* 0x00000001ff425807 */ /* 0x008fe20004800000 */
[----:B-1----:R-:W-:Y:S06]  /*5a40*/  @!P5 BRA `(.L_x_93) ;  /* 0x000000000058d947 */ /* 0x002fec0003800000 */
[----:B------:R-:W-:Y:S01]  /*5a50*/  IMAD.MOV.U32 R79, RZ, RZ, RZ ;  /* 0x000000ffff4f7224 */ /* 0x000fe200078e00ff */
[----:B------:R-:W-:Y:S01]  /*5a60*/  ISETP.NE.AND P1, PT, R66, RZ, PT ;  /* 0x000000ff4200720c */ /* 0x000fe20003f25270 */
[----:B------:R-:W-:Y:S01]  /*5a70*/  BSSY B0, `(.L_x_94) ;  /* 0x000000c000007945 */ /* 0x000fe20003800000 */
[----:B------:R-:W-:Y:S02]  /*5a80*/  CS2R R58, SRZ ;  /* 0x00000000003a7805 */ /* 0x000fe4000001ff00 */
[----:B------:R-:W-:Y:S02]  /*5a90*/  CS2R R56, SRZ ;  /* 0x0000000000387805 */ /* 0x000fe4000001ff00 */
[----:B------:R-:W-:Y:S02]  /*5aa0*/  CS2R R62, SRZ ;  /* 0x00000000003e7805 */ /* 0x000fe4000001ff00 */
[----:B------:R-:W-:Y:S02]  /*5ab0*/  CS2R R60, SRZ ;  /* 0x00000000003c7805 */ /* 0x000fe4000001ff00 */
[----:B------:R-:W-:Y:S02]  /*5ac0*/  CS2R R70, SRZ ;  /* 0x0000000000467805 */ /* 0x000fe4000001ff00 */
[----:B------:R-:W-:Y:S02]  /*5ad0*/  CS2R R68, SRZ ;  /* 0x0000000000447805 */ /* 0x000fe4000001ff00 */
[----:B------:R-:W-:Y:S01]  /*5ae0*/  CS2R R76, SRZ ;  /* 0x00000000004c7805 */ /* 0x000fe2000001ff00 */
[----:B------:R-:W-:Y:S06]  /*5af0*/  @P1 BRA `(.L_x_95) ;  /* 0x00000000000c1947 */ /* 0x000fec0003800000 */
[----:B------:R-:W-:Y:S04]  /*5b00*/  SHF.L.U32 R3, R97, 0x1f, RZ ;  /* 0x0000001f61037819 */ /* 0x000fe800000006ff */
[----:B------:R-:W1:Y:S02]  /*5b10*/  SYNCS.PHASECHK.TRANS64.TRYWAIT P1, [UR48+0x60], R3 ;  /* 0x00006003ff0075a7 */ /* 0x000e640008021130 */
[----:B-1----:R-:W-:Y:S05]  /*5b20*/  @!P1 BRA `(.L_x_96) ;  /* 0x0000003c00949947 */ /* 0x002fea0003800000 */
.L_x_95:
[----:B------:R-:W-:Y:S05]  /*5b30*/  BSYNC B0 ;  /* 0x0000000000007941 */ /* 0x000fea0003800000 */
.L_x_94:
[----:B------:R-:W-:Y:S01]  /*5b40*/  ISETP.NE.AND P1, PT, R67, RZ, PT ;  /* 0x000000ff4300720c */ /* 0x000fe20003f25270 */
[----:B------:R-:W-:Y:S11]  /*5b50*/  HFMA2 R65, -RZ, RZ, 0, 5.9604644775390625e-08 ;  /* 0x00000001ff417431 */ /* 0x000ff600000001ff */
[----:B------:R-:W-:Y:S01]  /*5b60*/  @!UPT UIADD3 URZ, UPT, UPT, URZ, URZ, URZ ;  /* 0x000000fffffff290 */ /* 0x000fe2000fffe0ff */
[----:B------:R3:W1:Y:S04]  /*5b70*/  @P1 LDS.128 R56, [R100] ;  /* 0x0000000064381984 */ /* 0x0006680000000c00 */
[----:B------:R3:W1:Y:S04]  /*5b80*/  @P1 LDS.128 R60, [R99+0x10] ;  /* 0x00001000633c1984 */ /* 0x0006680000000c00 */
[----:B------:R3:W1:Y:S04]  /*5b90*/  @P1 LDS.128 R68, [R98+0x20] ;  /* 0x0000200062441984 */ /* 0x0006680000000c00 */
[----:B------:R3:W1:Y:S02]  /*5ba0*/  @P1 LDS.128 R76, [R106+0x30] ;  /* 0x000030006a4c1984 */ /* 0x0006640000000c00 */
.L_x_93:
[----:B------:R-:W-:Y:S05]  /*5bb0*/  BSYNC B1 ;  /* 0x0000000000017941 */ /* 0x000fea0003800000 */
.L_x_92:
[----:B-1----:R-:W-:Y:S04]  /*5bc0*/  SHF.R.U32.HI R2, RZ, 0x15, R48 ;  /* 0x00000015ff027819 */ /* 0x002fe80000011630 */
[----:B------:R-:W-:Y:S01]  /*5bd0*/  LOP3.LUT P1, RZ, R2, 0x3, R92, 0x48, !PT ;  /* 0x0000000302ff7812 */ /* 0x000fe2000782485c */
[----:B------:R-:W-:Y:S01]  /*5be0*/  @!UPT UIADD3 URZ, UPT, UPT, URZ, URZ, URZ ;  /* 0x000000fffffff290 */ /* 0x000fe2000fffe0ff */
[----:B----4-:R-:W-:Y:S11]  /*5bf0*/  @P0 BRA `(.L_x_97) ;  /* 0x0000000000080947 */ /* 0x010ff60003800000 */
[----:B------:R-:W1:Y:S02]  /*5c00*/  SYNCS.PHASECHK.TRANS64.TRYWAIT P0, [R64+URZ+0xd0], R0 ;  /* 0x0000d000400075a7 */ /* 0x000e6400080011ff */
[----:B-1----:R-:W-:Y:S05]  /*5c10*/  @!P0 BRA `(.L_x_98) ;  /* 0x0000003c00708947 */ /* 0x002fea0003800000 */
.L_x_97:
[----:B------:R-:W-:Y:S05]  /*5c20*/  @!P1 BRA `(.L_x_99) ;  /* 0x0000000000409947 */ /* 0x000fea0003800000 */
[----:B------:R-:W4:Y:S01]  /*5c30*/  LDCU.64 UR8, c[0x4][0x70] ;  /* 0x01000e00ff0877ac */ /* 0x000f220008000a00 */
[----:B------:R-:W-:Y:S01]  /*5c40*/  MOV R3, 0x0 ;  /* 0x0000000000037802 */ /* 0x000fe20000000f00 */
[----:B------:R-:W-:Y:S02]  /*5c50*/  HFMA2 R12, -RZ, RZ, 0, 5.9604644775390625e-08 ;  /* 0x00000001ff0c7431 */ /* 0x000fe400000001ff */
[----:B------:R-:W-:Y:S02]  /*5c60*/  IMAD.MOV.U32 R8, RZ, RZ, 0x192 ;  /* 0x00000192ff087424 */ /* 0x000fe400078e00ff */
[----:B------:R-:W-:Y:S01]  /*5c70*/  IMAD.MOV.U32 R13, RZ, RZ, RZ ;  /* 0x000000ffff0d7224 */ /* 0x000fe200078e00ff */
[----:B------:R-:W5:Y:S01]  /*5c80*/  LDCU.64 UR6, c[0x4][0x78] ;  /* 0x01000f00ff0677ac */ /* 0x000f620008000a00 */
[----:B------:R-:W1:Y:S01]  /*5c90*/  LDC.64 R2, c[0x4][R3] ;  /* 0x0100000003027b82 */ /* 0x000e620000000a00 */
[----:B------:R-:W2:Y:S01]  /*5ca0*/  LDCU.64 UR4, c[0x4][0x10] ;  /* 0x01000200ff0477ac */ /* 0x000ea20008000a00 */
[----:B----4-:R-:W-:Y:S01]  /*5cb0*/  MOV R5, UR9 ;  /* 0x0000000900057c02 */ /* 0x010fe20008000f00 */
[----:B------:R-:W-:Y:S01]  /*5cc0*/  IMAD.U32 R4, RZ, RZ, UR8 ;  /* 0x00000008ff047e24 */ /* 0x000fe2000f8e00ff */
[----:B-----5:R-:W-:Y:S01]  /*5cd0*/  MOV R7, UR7 ;  /* 0x0000000700077c02 */ /* 0x020fe20008000f00 */
[----:B------:R-:W-:Y:S01]  /*5ce0*/  IMAD.U32 R6, RZ, RZ, UR6 ;  /* 0x00000006ff067e24 */ /* 0x000fe2000f8e00ff */
[----:B--2---:R-:W-:Y:S01]  /*5cf0*/  MOV R11, UR5 ;  /* 0x00000005000b7c02 */ /* 0x004fe20008000f00 */
[----:B------:R-:W-:Y:S02]  /*5d00*/  IMAD.U32 R10, RZ, RZ, UR4 ;  /* 0x00000004ff0a7e24 */ /* 0x000fe4000f8e00ff */
[----:B------:R-:W-:Y:S07]  /*5d10*/  LEPC R20, `(.L_x_99) ;  /* 0x000000001014794e */ /* 0x000fee0000000000 */
[----:B-1-3--:R-:W-:Y:S05]  /*5d20*/  CALL.ABS.NOINC R2 ;  /* 0x0000000002007343 */ /* 0x00afea0003c00000 */
.L_x_99:
[----:B------:R-:W-:Y:S01]  /*5d30*/  SHF.L.U32 R50, R56, 0x10, RZ ;  /* 0x0000001038327819 */ /* 0x000fe200000006ff */
[----:B------:R-:W-:Y:S05]  /*5d40*/  WARPSYNC.ALL ;  /* 0x0000000000007948 */ /* 0x000fea0003800000 */
[----:B------:R-:W-:Y:S01]  /*5d50*/  R2UR UR4, R48 ;  /* 0x00000000300472ca */ /* 0x000fe200000e0000 */
[----:B------:R-:W-:Y:S01]  /*5d60*/  BSSY.RECONVERGENT B0, `(.L_x_100) ;  /* 0x0000088000007945 */ /* 0x000fe20003800200 */
[----:B------:R-:W-:Y:S02]  /*5d70*/  LOP3.LUT R51, R56, 0xffff0000, RZ, 0xc0, !PT ;  /* 0xffff000038337812 */ /* 0x000fe400078ec0ff */
[----:B------:R-:W-:Y:S02]  /*5d80*/  SHF.L.U32 R52, R57, 0x10, RZ ;  /* 0x0000001039347819 */ /* 0x000fe400000006ff */
[----:B------:R-:W-:Y:S07]  /*5d90*/  ISETP.NE.AND P0, PT, R102, RZ, PT ;  /* 0x000000ff6600720c */ /* 0x000fee0003f05270 */
[----:B------:R-:W1:Y:S02]  /*5da0*/  LDTM.x32 R4, tmem[UR4] ;  /* 0x00000004000479ee */ /* 0x000e6400082c0000 */
[C---:B-12---:R-:W-:Y:S01]  /*5db0*/  FMUL R0, R47.reuse, R4 ;  /* 0x000000042f007220 */ /* 0x046fe20000400000 */
[C---:B------:R-:W-:Y:S01]  /*5dc0*/  FMUL R2, R47.reuse, R5 ;  /* 0x000000052f027220 */ /* 0x040fe20000400000 */
[C---:B------:R-:W-:Y:S01]  /*5dd0*/  FMUL R4, R47.reuse, R8 ;  /* 0x000000082f047220 */ /* 0x040fe20000400000 */
[C---:B------:R-:W-:Y:S01]  /*5de0*/  FMUL R3, R47.reuse, R6 ;  /* 0x000000062f037220 */ /* 0x040fe20000400000 */
[C---:B------:R-:W-:Y:S01]  /*5df0*/  FMUL R5, R47.reuse, R9 ;  /* 0x000000092f057220 */ /* 0x040fe20000400000 */
[C---:B------:R-:W-:Y:S01]  /*5e00*/  FMUL R8, R47.reuse, R12 ;  /* 0x0000000c2f087220 */ /* 0x040fe20000400000 */
[C---:B------:R-:W-:Y:S01]  /*5e10*/  FMUL R6, R47.reuse, R10 ;  /* 0x0000000a2f067220 */ /* 0x040fe20000400000 */
[C---:B------:R-:W-:Y:S01]  /*5e20*/  FMUL R9, R47.reuse, R13 ;  /* 0x0000000d2f097220 */ /* 0x040fe20000400000 */
[----:B------:R-:W-:Y:S01]  /*5e30*/  FMUL R12, R47, R16 ;  /* 0x000000102f0c7220 */ /* 0x000fe20000400000 */
[----:B------:R-:W-:Y:S01]  /*5e40*/  FFMA R0, R49, R50, R0 ;  /* 0x0000003231007223 */ /* 0x000fe20000000000 */
[C---:B------:R-:W-:Y:S01]  /*5e50*/  FMUL R10, R47.reuse, R14 ;  /* 0x0000000e2f0a7220 */ /* 0x040fe20000400000 */
[C---:B------:R-:W-:Y:S01]  /*5e60*/  FMUL R13, R47.reuse, R17 ;  /* 0x000000112f0d7220 */ /* 0x040fe20000400000 */
[----:B------:R-:W-:Y:S01]  /*5e70*/  FMUL R16, R47, R20 ;  /* 0x000000142f107220 */ /* 0x000fe20000400000 */
[----:B------:R-:W-:Y:S01]  /*5e80*/  FFMA R2, R49, R51, R2 ;  /* 0x0000003331027223 */ /* 0x000fe20000000002 */
[C---:B------:R-:W-:Y:S01]  /*5e90*/  FMUL R14, R47.reuse, R18 ;  /* 0x000000122f0e7220 */ /* 0x040fe20000400000 */
        /* <DEDUP_REMOVED lines=8> */
[----:B------:R-:W-:Y:S01]  /*5f20*/  LOP3.LUT R32, R57, 0xffff0000, RZ, 0xc0, !PT ;  /* 0xffff000039207812 */ /* 0x000fe200078ec0ff */
[C---:B------:R-:W-:Y:S01]  /*5f30*/  FMUL R26, R47.reuse, R30 ;  /* 0x0000001e2f1a7220 */ /* 0x040fe20000400000 */
[----:B------:R-:W-:Y:S01]  /*5f40*/  FMUL R29, R47, R33 ;  /* 0x000000212f1d7220 */ /* 0x000fe20000400000 */
[----:B------:R-:W-:Y:S01]  /*5f50*/  SHF.L.U32 R33, R58, 0x10, RZ ;  /* 0x000000103a217819 */ /* 0x000fe200000006ff */
[----:B------:R-:W-:Y:S01]  /*5f60*/  FFMA R3, R49, R52, R3 ;  /* 0x0000003431037223 */ /* 0x000fe20000000003 */
[----:B------:R-:W-:Y:S01]  /*5f70*/  F2FP.BF16.F32.PACK_AB R52, R2, R0 ;  /* 0x000000000234723e */ /* 0x000fe200000010ff */
[----:B------:R-:W-:Y:S01]  /*5f80*/  FMUL R7, R47, R7 ;  /* 0x000000072f077220 */ /* 0x000fe20000400000 */
[----:B------:R-:W-:Y:S01]  /*5f90*/  SHF.L.U32 R0, R59, 0x10, RZ ;  /* 0x000000103b007819 */ /* 0x000fe200000006ff */
[----:B------:R-:W-:Y:S01]  /*5fa0*/  FMUL R30, R47, R34 ;  /* 0x000000222f1e7220 */ /* 0x000fe20000400000 */
[----:B------:R-:W-:Y:S01]  /*5fb0*/  LOP3.LUT R34, R58, 0xffff0000, RZ, 0xc0, !PT ;  /* 0xffff00003a227812 */ /* 0x000fe200078ec0ff */
[----:B------:R-:W-:Y:S01]  /*5fc0*/  FFMA R7, R49, R32, R7 ;  /* 0x0000002031077223 */ /* 0x000fe20000000007 */
[----:B------:R-:W-:Y:S01]  /*5fd0*/  LOP3.LUT R2, R59, 0xffff0000, RZ, 0xc0, !PT ;  /* 0xffff00003b027812 */ /* 0x000fe200078ec0ff */
[----:B------:R-:W-:Y:S01]  /*5fe0*/  FFMA R4, R49, R33, R4 ;  /* 0x0000002131047223 */ /* 0x000fe20000000004 */
[----:B------:R-:W-:Y:S01]  /*5ff0*/  FMUL R11, R47, R11 ;  /* 0x0000000b2f0b7220 */ /* 0x000fe20000400000 */
[----:B------:R-:W-:Y:S01]  /*6000*/  FFMA R5, R49, R34, R5 ;  /* 0x0000002231057223 */ /* 0x000fe20000000005 */
[----:B------:R-:W-:Y:S01]  /*6010*/  F2FP.BF16.F32.PACK_AB R53, R7, R3 ;  /* 0x000000030735723e */ /* 0x000fe200000010ff */
[C---:B------:R-:W-:Y:S01]  /*6020*/  FFMA R6, R49.reuse, R0, R6 ;  /* 0x0000000031067223 */ /* 0x040fe20000000006 */
[C---:B------:R-:W-:Y:S01]  /*6030*/  SHF.L.U32 R0, R60.reuse, 0x10, RZ ;  /* 0x000000103c007819 */ /* 0x040fe200000006ff */
[----:B------:R-:W-:Y:S01]  /*6040*/  FFMA R11, R49, R2, R11 ;  /* 0x00000002310b7223 */ /* 0x000fe2000000000b */
[----:B------:R-:W-:Y:S01]  /*6050*/  LOP3.LUT R2, R60, 0xffff0000, RZ, 0xc0, !PT ;  /* 0xffff00003c027812 */ /* 0x000fe200078ec0ff */
[----:B------:R-:W-:Y:S01]  /*6060*/  FMUL R15, R47, R15 ;  /* 0x0000000f2f0f7220 */ /* 0x000fe20000400000 */
[----:B------:R-:W-:Y:S01]  /*6070*/  SHF.L.U32 R3, R61, 0x10, RZ ;  /* 0x000000103d037819 */ /* 0x000fe200000006ff */
[----:B------:R-:W-:Y:S01]  /*6080*/  FFMA R8, R49, R0, R8 ;  /* 0x0000000031087223 */ /* 0x000fe20000000008 */
[----:B------:R-:W-:Y:S01]  /*6090*/  LOP3.LUT R0, R61, 0xffff0000, RZ, 0xc0, !PT ;  /* 0xffff00003d007812 */ /* 0x000fe200078ec0ff */
[C---:B------:R-:W-:Y:S01]  /*60a0*/  FFMA R9, R49.reuse, R2, R9 ;  /* 0x0000000231097223 */ /* 0x040fe20000000009 */
[C---:B------:R-:W-:Y:S01]  /*60b0*/  SHF.L.U32 R2, R62.reuse, 0x10, RZ ;  /* 0x000000103e027819 */ /* 0x040fe200000006ff */
[----:B------:R-:W-:Y:S01]  /*60c0*/  FFMA R10, R49, R3, R10 ;  /* 0x00000003310a7223 */ /* 0x000fe2000000000a */
[----:B------:R-:W-:Y:S01]  /*60d0*/  SHF.L.U32 R3, R63, 0x10, RZ ;  /* 0x000000103f037819 */ /* 0x000fe200000006ff */
[C---:B------:R-:W-:Y:S01]  /*60e0*/  FFMA R15, R49.reuse, R0, R15 ;  /* 0x00000000310f7223 */ /* 0x040fe2000000000f */
[----:B------:R-:W-:Y:S01]  /*60f0*/  LOP3.LUT R0, R62, 0xffff0000, RZ, 0xc0, !PT ;  /* 0xffff00003e007812 */ /* 0x000fe200078ec0ff */
[----:B------:R-:W-:Y:S01]  /*6100*/  FFMA R12, R49, R2, R12 ;  /* 0x00000002310c7223 */ /* 0x000fe2000000000c */
[C---:B------:R-:W-:Y:S01]  /*6110*/  SHF.L.U32 R2, R68.reuse, 0x10, RZ ;  /* 0x0000001044027819 */ /* 0x040fe200000006ff */
[----:B------:R-:W-:Y:S01]  /*6120*/  FMUL R19, R47, R19 ;  /* 0x000000132f137220 */ /* 0x000fe20000400000 */
[----:B------:R-:W-:Y:S01]  /*6130*/  F2FP.BF16.F32.PACK_AB R54, R5, R4 ;  /* 0x000000040536723e */ /* 0x000fe200000010ff */
[----:B------:R-:W-:Y:S01]  /*6140*/  FFMA R13, R49, R0, R13 ;  /* 0x00000000310d7223 */ /* 0x000fe2000000000d */
[----:B------:R-:W-:Y:S01]  /*6150*/  LOP3.LUT R0, R63, 0xffff0000, RZ, 0xc0, !PT ;  /* 0xffff00003f007812 */ /* 0x000fe200078ec0ff */
[----:B------:R-:W-:Y:S01]  /*6160*/  FFMA R14, R49, R3, R14 ;  /* 0x00000003310e7223 */ /* 0x000fe2000000000e */
[----:B------:R-:W-:Y:S01]  /*6170*/  LOP3.LUT R3, R68, 0xffff0000, RZ, 0xc0, !PT ;  /* 0xffff000044037812 */ /* 0x000fe200078ec0ff */
[----:B------:R-:W-:Y:S01]  /*6180*/  FMUL R23, R47, R23 ;  /* 0x000000172f177220 */ /* 0x000fe20000400000 */
[----:B------:R-:W-:Y:S01]  /*6190*/  F2FP.BF16.F32.PACK_AB R55, R11, R6 ;  /* 0x000000060b37723e */ /* 0x000fe200000010ff */
[----:B------:R-:W-:Y:S01]  /*61a0*/  FFMA R19, R49, R0, R19 ;  /* 0x0000000031137223 */ /* 0x000fe20000000013 */
[----:B------:R-:W-:Y:S01]  /*61b0*/  SHF.L.U32 R0, R69, 0x10, RZ ;  /* 0x0000001045007819 */ /* 0x000fe200000006ff */
[----:B------:R-:W-:Y:S01]  /*61c0*/  FFMA R16, R49, R2, R16 ;  /* 0x0000000231107223 */ /* 0x000fe20000000010 */
[----:B------:R-:W-:Y:S01]  /*61d0*/  LOP3.LUT R2, R69, 0xffff0000, RZ, 0xc0, !PT ;  /* 0xffff000045027812 */ /* 0x000fe200078ec0ff */
[----:B------:R-:W-:Y:S01]  /*61e0*/  FFMA R17, R49, R3, R17 ;  /* 0x0000000331117223 */ /* 0x000fe20000000011 */
[----:B------:R-:W-:Y:S01]  /*61f0*/  SHF.L.U32 R3, R71, 0x10, RZ ;  /* 0x0000001047037819 */ /* 0x000fe200000006ff */
[----:B------:R-:W-:Y:S01]  /*6200*/  FFMA R18, R49, R0, R18 ;  /* 0x0000000031127223 */ /* 0x000fe20000000012 */
[C---:B------:R-:W-:Y:S01]  /*6210*/  SHF.L.U32 R0, R70.reuse, 0x10, RZ ;  /* 0x0000001046007819 */ /* 0x040fe200000006ff */
[----:B------:R1:W-:Y:S01]  /*6220*/  STS.128 [R100], R52 ;  /* 0x0000003464007388 */ /* 0x0003e20000000c00 */
[----:B------:R-:W-:Y:S01]  /*6230*/  F2FP.BF16.F32.PACK_AB R8, R9, R8 ;  /* 0x000000080908723e */ /* 0x000fe200000010ff */
[C---:B------:R-:W-:Y:S01]  /*6240*/  FFMA R23, R49.reuse, R2, R23 ;  /* 0x0000000231177223 */ /* 0x040fe20000000017 */
[----:B------:R-:W-:Y:S01]  /*6250*/  LOP3.LUT R2, R70, 0xffff0000, RZ, 0xc0, !PT ;  /* 0xffff000046027812 */ /* 0x000fe200078ec0ff */
[----:B------:R-:W-:Y:S01]  /*6260*/  FFMA R20, R49, R0, R20 ;  /* 0x0000000031147223 */ /* 0x000fe20000000014 */
[----:B------:R-:W-:Y:S01]  /*6270*/  LOP3.LUT R0, R71, 0xffff0000, RZ, 0xc0, !PT ;  /* 0xffff000047007812 */ /* 0x000fe200078ec0ff */
[----:B------:R-:W-:Y:S01]  /*6280*/  FMUL R27, R47, R27 ;  /* 0x0000001b2f1b7220 */ /* 0x000fe20000400000 */
[----:B------:R-:W-:Y:S01]  /*6290*/  F2FP.BF16.F32.PACK_AB R9, R15, R10 ;  /* 0x0000000a0f09723e */ /* 0x000fe200000010ff */
[C---:B------:R-:W-:Y:S01]  /*62a0*/  FFMA R21, R49.reuse, R2, R21 ;  /* 0x0000000231157223 */ /* 0x040fe20000000015 */
[C---:B------:R-:W-:Y:S01]  /*62b0*/  FFMA R22, R49.reuse, R3, R22 ;  /* 0x0000000331167223 */ /* 0x040fe20000000016 */
[----:B------:R-:W-:Y:S01]  /*62c0*/  FFMA R27, R49, R0, R27 ;  /* 0x00000000311b7223 */ /* 0x000fe2000000001b */
[C---:B------:R-:W-:Y:S01]  /*62d0*/  SHF.L.U32 R2, R76.reuse, 0x10, RZ ;  /* 0x000000104c027819 */ /* 0x040fe200000006ff */
[C---:B------:R-:W-:Y:S01]  /*62e0*/  FMUL R31, R47.reuse, R31 ;  /* 0x0000001f2f1f7220 */ /* 0x040fe20000400000 */
[----:B------:R-:W-:Y:S01]  /*62f0*/  LOP3.LUT R0, R76, 0xffff0000, RZ, 0xc0, !PT ;  /* 0xffff00004c007812 */ /* 0x000fe200078ec0ff */
[----:B------:R-:W-:Y:S01]  /*6300*/  FMUL R35, R47, R35 ;  /* 0x000000232f237220 */ /* 0x000fe20000400000 */
[----:B------:R-:W-:Y:S01]  /*6310*/  SHF.L.U32 R3, R77, 0x10, RZ ;  /* 0x000000104d037819 */ /* 0x000fe200000006ff */
[----:B------:R-:W-:Y:S01]  /*6320*/  FFMA R24, R49, R2, R24 ;  /* 0x0000000231187223 */ /* 0x000fe20000000018 */
[----:B------:R-:W-:Y:S01]  /*6330*/  F2FP.BF16.F32.PACK_AB R10, R13, R12 ;  /* 0x0000000c0d0a723e */ /* 0x000fe200000010ff */
[----:B------:R-:W-:Y:S01]  /*6340*/  FFMA R25, R49, R0, R25 ;  /* 0x0000000031197223 */ /* 0x000fe20000000019 */
[----:B------:R-:W-:Y:S01]  /*6350*/  F2FP.BF16.F32.PACK_AB R11, R19, R14 ;  /* 0x0000000e130b723e */ /* 0x000fe200000010ff */
[----:B------:R-:W-:Y:S01]  /*6360*/  FFMA R26, R49, R3, R26 ;  /* 0x00000003311a7223 */ /* 0x000fe2000000001a */
[----:B------:R-:W-:Y:S02]  /*6370*/  LOP3.LUT R0, R77, 0xffff0000, RZ, 0xc0, !PT ;  /* 0xffff00004d007812 */ /* 0x000fe400078ec0ff */
[C---:B------:R-:W-:Y:S01]  /*6380*/  SHF.L.U32 R2, R78.reuse, 0x10, RZ ;  /* 0x000000104e027819 */ /* 0x040fe200000006ff */
[----:B------:R1:W-:Y:S01]  /*6390*/  STS.128 [R99+0x10], R8 ;  /* 0x0000100863007388 */ /* 0x0003e20000000c00 */
[----:B------:R-:W-:Y:S01]  /*63a0*/  LOP3.LUT R3, R78, 0xffff0000, RZ, 0xc0, !PT ;  /* 0xffff00004e037812 */ /* 0x000fe200078ec0ff */
[----:B------:R-:W-:Y:S01]  /*63b0*/  FFMA R31, R49, R0, R31 ;  /* 0x00000000311f7223 */ /* 0x000fe2000000001f */
[----:B------:R-:W-:Y:S01]  /*63c0*/  SHF.L.U32 R4, R79, 0x10, RZ ;  /* 0x000000104f047819 */ /* 0x000fe200000006ff */
[----:B------:R-:W-:Y:S01]  /*63d0*/  FFMA R28, R49, R2, R28 ;  /* 0x00000002311c7223 */ /* 0x000fe2000000001c */
[----:B------:R-:W-:Y:S01]  /*63e0*/  F2FP.BF16.F32.PACK_AB R16, R17, R16 ;  /* 0x000000101110723e */ /* 0x000fe200000010ff */
[----:B------:R-:W-:Y:S01]  /*63f0*/  FFMA R29, R49, R3, R29 ;  /* 0x00000003311d7223 */ /* 0x000fe2000000001d */
[----:B------:R-:W-:Y:S01]  /*6400*/  LOP3.LUT R5, R79, 0xffff0000, RZ, 0xc0, !PT ;  /* 0xffff00004f057812 */ /* 0x000fe200078ec0ff */
[----:B------:R-:W-:Y:S01]  /*6410*/  FFMA R30, R49, R4, R30 ;  /* 0x00000004311e7223 */ /* 0x000fe2000000001e */
[----:B------:R-:W-:Y:S02]  /*6420*/  F2FP.BF16.F32.PACK_AB R17, R23, R18 ;  /* 0x000000121711723e */ /* 0x000fe400000010ff */
[----:B------:R-:W-:Y:S01]  /*6430*/  F2FP.BF16.F32.PACK_AB R18, R21, R20 ;  /* 0x000000141512723e */ /* 0x000fe200000010ff */
[----:B------:R-:W-:Y:S01]  /*6440*/  FFMA R35, R49, R5, R35 ;  /* 0x0000000531237223 */ /* 0x000fe20000000023 */
[----:B------:R-:W-:Y:S02]  /*6450*/  F2FP.BF16.F32.PACK_AB R19, R27, R22 ;  /* 0x000000161b13723e */ /* 0x000fe400000010ff */
[----:B------:R-:W-:Y:S02]  /*6460*/  F2FP.BF16.F32.PACK_AB R24, R25, R24 ;  /* 0x000000181918723e */ /* 0x000fe400000010ff */
[----:B------:R-:W-:Y:S01]  /*6470*/  F2FP.BF16.F32.PACK_AB R25, R31, R26 ;  /* 0x0000001a1f19723e */ /* 0x000fe200000010ff */
[----:B------:R1:W-:Y:S01]  /*6480*/  STS.128 [R98+0x20], R16 ;  /* 0x0000201062007388 */ /* 0x0003e20000000c00 */
[----:B------:R-:W-:Y:S02]  /*6490*/  F2FP.BF16.F32.PACK_AB R26, R29, R28 ;  /* 0x0000001c1d1a723e */ /* 0x000fe400000010ff */
[----:B------:R-:W-:Y:S05]  /*64a0*/  F2FP.BF16.F32.PACK_AB R27, R35, R30 ;  /* 0x0000001e231b723e */ /* 0x000fea00000010ff */
[----:B------:R1:W-:Y:S01]  /*64b0*/  STS.128 [R106+0x30], R24 ;  /* 0x000030186a007388 */ /* 0x0003e20000000c00 */
[----:B------:R-:W-:Y:S01]  /*64c0*/  @!PT LDS RZ, [RZ] ;  /* 0x00000000fffff984 */ /* 0x000fe20000000800 */
[----:B------:R-:W-:Y:S01]  /*64d0*/  @!PT LDS RZ, [RZ] ;  /* 0x00000000fffff984 */ /* 0x000fe20000000800 */
[----:B------:R-:W-:Y:S01]  /*64e0*/  @!PT LDS RZ, [RZ] ;  /* 0x00000000fffff984 */ /* 0x000fe20000000800 */
[----:B------:R-:W-:Y:S01]  /*64f0*/  @!PT LDS RZ, [RZ] ;  /* 0x00000000fffff984 */ /* 0x000fe20000000800 */
[----:B------:R2:W-:Y:S07]  /*6500*/  MEMBAR.ALL.CTA ;  /* 0x0000000000007992 */ /* 0x0005ee0000008000 */
[----:B--2---:R-:W2:Y:S02]  /*6510*/  FENCE.VIEW.ASYNC.S ;  /* 0x00000000000073c6 */ /* 0x004ea40000000000 */
[----:B--2---:R-:W-:Y:S06]  /*6520*/  BAR.SYNC.DEFER_BLOCKING 0x1, 0x80 ;  /* 0x0042000000007b1d */ /* 0x004fec0000010000 */
[----:B------:R-:W-:Y:S05]  /*6530*/  @P0 BRA `(.L_x_101) ;  /* 0x0000000000280947 */ /* 0x000fea0003800000 */
[----:B------:R-:W-:Y:S02]  /*6540*/  UIADD3 UR4, UPT, UPT, UR48, 0x200, URZ ;  /* 0x0000020030047890 */ /* 0x000fe4000fffe0ff */
[----:B------:R-:W-:Y:S01]  /*6550*/  UIADD3 UR6, UP0, UPT, UR52, 0x680, URZ ;  /* 0x0000068034067890 */ /* 0x000fe2000ff1e0ff */
[----:B------:R-:W-:Y:S03]  /*6560*/  UMOV UR43, UR36 ;  /* 0x00000024002b7c82 */ /* 0x000fe60008000000 */
[----:B------:R-:W-:Y:S01]  /*6570*/  MOV R93, UR4 ;  /* 0x00000004005d7c02 */ /* 0x000fe20008000f00 */
[----:B------:R-:W-:Y:S03]  /*6580*/  UIADD3.X UR7, UPT, UPT, URZ, UR53, URZ, UP0, !UPT ;  /* 0x00000035ff077290 */ /* 0x000fe600087fe4ff */
[----:B------:R-:W-:Y:S11]  /*6590*/  R2UR UR40, R93 ;  /* 0x000000005d2872ca */ /* 0x000ff600000e0000 */
[----:B------:R-:W-:Y:S02]  /*65a0*/  @!UPT UIADD3 URZ, UPT, UPT, URZ, URZ, URZ ;  /* 0x000000fffffff290 */ /* 0x000fe4000fffe0ff */
[----:B------:R2:W-:Y:S01]  /*65b0*/  UTMASTG.3D [UR40], [UR6] ;  /* 0x00000028060073b5 */ /* 0x0005e20008010000 */
[----:B------:R0:W-:Y:S01]  /*65c0*/  UTMACMDFLUSH ;  /* 0x00000000000079b7 */ /* 0x0001e20000000000 */
[----:B--2---:R-:W-:Y:S04]  /*65d0*/  DEPBAR.LE SB0, 0x1 ;  /* 0x000080400000791a */ /* 0x004fe80000000000 */
.L_x_101:
[----:B------:R-:W-:Y:S05]  /*65e0*/  BSYNC.RECONVERGENT B0 ;  /* 0x0000000000007941 */ /* 0x000fea0003800200 */
.L_x_100:
[----:B------:R-:W-:Y:S01]  /*65f0*/  BAR.SYNC.DEFER_BLOCKING 0x1, 0x80 ;  /* 0x0042000000007b1d */ /* 0x000fe20000010000 */
[----:B------:R-:W-:Y:S01]  /*6600*/  ISETP.NE.AND P1, PT, R107, RZ, PT ;  /* 0x000000ff6b00720c */ /* 0x000fe20003f25270 */
[----:B------:R-:W-:Y:S01]  /*6610*/  UISETP.NE.AND UP0, UPT, UR49, URZ, UPT ;  /* 0x000000ff3100728c */ /* 0x000fe2000bf05270 */
[----:B------:R-:W-:Y:S11]  /*6620*/  LEA R2, R65, UR48, 0x3 ;  /* 0x0000003041027c11 */ /* 0x000ff6000f8e18ff */
[----:B------:R-:W-:Y:S01]  /*6630*/  @P1 SHF.L.U32 R3, R97, 0x1f, RZ ;  /* 0x0000001f61031819 */ /* 0x000fe200000006ff */
[----:B------:R-:W-:Y:S06]  /*6640*/  BRA.U !UP0, `(.L_x_102) ;  /* 0x0000000108247547 */ /* 0x000fec000b800000 */
[----:B------:R-:W-:Y:S01]  /*6650*/  IMAD.U32 R4, RZ, RZ, UR51 ;  /* 0x00000033ff047e24 */ /* 0x000fe2000f8e00ff */
[----:B------:R-:W-:Y:S01]  /*6660*/  MOV R0, UR37 ;  /* 0x0000002500007c02 */ /* 0x000fe20008000f00 */
[----:B------:R-:W-:Y:S03]  /*6670*/  UIADD3 UR51, UPT, UPT, UR51, 0x1, URZ ;  /* 0x0000000133337890 */ /* 0x000fe6000fffe0ff */
[----:B------:R-:W-:Y:S01]  /*6680*/  @P1 LEA R4, R4, UR48, 0x3 ;  /* 0x0000003004041c11 */ /* 0x000fe2000f8e18ff */
[----:B------:R-:W-:Y:S04]  /*6690*/  UISETP.NE.AND UP0, UPT, UR51, 0x4, UPT ;  /* 0x000000043300788c */ /* 0x000fe8000bf05270 */
[----:B------:R-:W-:Y:S01]  /*66a0*/  @P1 VIADD R4, R4, 0x80 ;  /* 0x0000008004041836 */ /* 0x000fe20000000000 */
[----:B------:R-:W-:Y:S04]  /*66b0*/  USEL UR51, UR51, URZ, UP0 ;  /* 0x000000ff33337287 */ /* 0x000fe80008000000 */
[----:B------:R-:W-:Y:S04]  /*66c0*/  @P1 PRMT R0, R0, 0x654, R4 ;  /* 0x0000065400001816 */ /* 0x000fe80000000004 */
[----:B------:R2:W-:Y:S04]  /*66d0*/  @P1 SYNCS.ARRIVE.TRANS64.RED.A1T0 RZ, [R0+URZ], RZ ;  /* 0x000000ff00ff19a7 */ /* 0x0005e800081004ff */
.L_x_102:
[----:B------:R-:W4:Y:S01]  /*66e0*/  @P1 SYNCS.PHASECHK.TRANS64.TRYWAIT P0, [R2+URZ+0x60], R3 ;  /* 0x00006003020015a7 */ /* 0x000f2200080011ff */
[----:B------:R-:W-:Y:S01]  /*66f0*/  BSSY B1, `(.L_x_103) ;  /* 0x0000016000017945 */ /* 0x000fe20003800000 */
[----:B----4-:R-:W-:Y:S03]  /*6700*/  @P1 SEL R66, RZ, 0x1, !P0 ;  /* 0x00000001ff421807 */ /* 0x010fe60004000000 */
[----:B------:R-:W-:Y:S05]  /*6710*/  @!P1 BRA `(.L_x_104) ;  /* 0x00000000004c9947 */ /* 0x000fea0003800000 */
[----:B------:R-:W-:Y:S01]  /*6720*/  ISETP.NE.AND P0, PT, R66, RZ, PT ;  /* 0x000000ff4200720c */ /* 0x000fe20003f05270 */
[----:B------:R-:W-:Y:S01]  /*6730*/  BSSY B0, `(.L_x_105) ;  /* 0x000000b000007945 */ /* 0x000fe20003800000 */
[----:B------:R-:W-:Y:S11]  /*6740*/  ISETP.NE.AND P1, PT, R67, RZ, PT ;  /* 0x000000ff4300720c */ /* 0x000ff60003f25270 */
[----:B------:R-:W-:Y:S02]  /*6750*/  @!UPT UIADD3 URZ, UPT, UPT, URZ, URZ, URZ ;  /* 0x000000fffffff290 */ /* 0x000fe4000fffe0ff */
[C---:B------:R-:W-:Y:S01]  /*6760*/  @P1 IMAD R6, R65.reuse, 0x2000, R100 ;  /* 0x0000200041061824 */ /* 0x040fe200078e0264 */
[C---:B------:R-:W-:Y:S01]  /*6770*/  @P1 LEA R4, R65.reuse, R98, 0xd ;  /* 0x0000006241041211 */ /* 0x040fe200078e68ff */
[C---:B------:R-:W-:Y:S02]  /*6780*/  @P1 IMAD R5, R65.reuse, 0x2000, R99 ;  /* 0x0000200041051824 */ /* 0x040fe400078e0263 */
[----:B------:R-:W-:Y:S01]  /*6790*/  @P1 IMAD R3, R65, 0x2000, R106 ;  /* 0x0000200041031824 */ /* 0x000fe200078e026a */
[----:B------:R-:W-:Y:S06]  /*67a0*/  @P0 BRA `(.L_x_106) ;  /* 0x00000000000c0947 */ /* 0x000fec0003800000 */
[----:B--2---:R-:W-:Y:S04]  /*67b0*/  SHF.L.U32 R0, R97, 0x1f, RZ ;  /* 0x0000001f61007819 */ /* 0x004fe800000006ff */
[----:B------:R-:W2:Y:S02]  /*67c0*/  SYNCS.PHASECHK.TRANS64.TRYWAIT P0, [R2+URZ+0x60], R0 ;  /* 0x00006000020075a7 */ /* 0x000ea400080011ff */
[----:B--2---:R-:W-:Y:S05]  /*67d0*/  @!P0 BRA `(.L_x_107) ;  /* 0x0000003000948947 */ /* 0x004fea0003800000 */
.L_x_106:
[----:B------:R-:W-:Y:S05]  /*67e0*/  BSYNC B0 ;  /* 0x0000000000007941 */ /* 0x000fea0003800000 */
.L_x_105:
[----:B------:R-:W-:Y:S02]  /*67f0*/  ISETP.NE.AND P0, PT, R67, RZ, PT ;  /* 0x000000ff4300720c */ /* 0x000fe40003f05270 */
[----:B------:R-:W-:Y:S11]  /*6800*/  IADD3 R65, PT, PT, R65, 0x1, RZ ;  /* 0x0000000141417810 */ /* 0x000ff60007ffe0ff */
[----:B------:R4:W1:Y:S04]  /*6810*/  @P0 LDS.128 R56, [R6] ;  /* 0x0000000006380984 */ /* 0x0008680000000c00 */
[----:B------:R4:W1:Y:S04]  /*6820*/  @P0 LDS.128 R60, [R5+0x10] ;  /* 0x00001000053c0984 */ /* 0x0008680000000c00 */
[----:B------:R4:W1:Y:S04]  /*6830*/  @P0 LDS.128 R68, [R4+0x20] ;  /* 0x0000200004440984 */ /* 0x0008680000000c00 */
[----:B------:R4:W1:Y:S02]  /*6840*/  @P0 LDS.128 R76, [R3+0x30] ;  /* 0x00003000034c0984 */ /* 0x0008640000000c00 */
.L_x_104:
[----:B------:R-:W-:Y:S05]  /*6850*/  BSYNC B1 ;  /* 0x0000000000017941 */ /* 0x000fea0003800000 */
.L_x_103:
[----:B--2---:R-:W-:Y:S05]  /*6860*/  VIADD R0, R48, 0x20 ;  /* 0x0000002030007836 */ /* 0x004fea0000000000 */
[----:B------:R-:W-:Y:S04]  /*6870*/  SHF.R.U32.HI R0, RZ, 0x15, R0 ;  /* 0x00000015ff007819 */ /* 0x000fe80000011600 */
[----:B------:R-:W-:Y:S11]  /*6880*/  LOP3.LUT P0, RZ, R0, 0x3, R92, 0x48, !PT ;  /* 0x0000000300ff7812 */ /* 0x000ff6000780485c */
[----:B------:R-:W-:Y:S02]  /*6890*/  @!UPT UIADD3 URZ, UPT, UPT, URZ, URZ, URZ ;  /* 0x000000fffffff290 */ /* 0x000fe4000fffe0ff */
[----:B------:R-:W-:Y:S05]  /*68a0*/  @!P0 BRA `(.L_x_108) ;  /* 0x0000000000408947 */ /* 0x000fea0003800000 */
[----:B------:R-:W2:Y:S01]  /*68b0*/  LDCU.64 UR8, c[0x4][0x70] ;  /* 0x01000e00ff0877ac */ /* 0x000ea20008000a00 */
[----:B----4-:R-:W-:Y:S01]  /*68c0*/  MOV R3, 0x0 ;  /* 0x0000000000037802 */ /* 0x010fe20000000f00 */
[----:B------:R-:W-:Y:S02]  /*68d0*/  HFMA2 R12, -RZ, RZ, 0, 5.9604644775390625e-08 ;  /* 0x00000001ff0c7431 */ /* 0x000fe400000001ff */
[----:B-1----:R-:W-:Y:S02]  /*68e0*/  IMAD.MOV.U32 R8, RZ, RZ, 0x192 ;  /* 0x00000192ff087424 */ /* 0x002fe400078e00ff */
[----:B------:R-:W-:Y:S01]  /*68f0*/  IMAD.MOV.U32 R13, RZ, RZ, RZ ;  /* 0x000000ffff0d7224 */ /* 0x000fe200078e00ff */
[----:B------:R-:W1:Y:S01]  /*6900*/  LDCU.64 UR6, c[0x4][0x78] ;  /* 0x01000f00ff0677ac */ /* 0x000e620008000a00 */
[----:B------:R-:W4:Y:S01]  /*6910*/  LDC.64 R2, c[0x4][R3] ;  /* 0x0100000003027b82 */ /* 0x000f220000000a00 */
[----:B------:R-:W5:Y:S01]  /*6920*/  LDCU.64 UR4, c[0x4][0x10] ;  /* 0x01000200ff0477ac */ /* 0x000f620008000a00 */
[----:B--2---:R-:W-:Y:S01]  /*6930*/  MOV R5, UR9 ;  /* 0x0000000900057c02 */ /* 0x004fe20008000f00 */
[----:B------:R-:W-:Y:S01]  /*6940*/  IMAD.U32 R4, RZ, RZ, UR8 ;  /* 0x00000008ff047e24 */ /* 0x000fe2000f8e00ff */
[----:B-1----:R-:W-:Y:S01]  /*6950*/  MOV R7, UR7 ;  /* 0x0000000700077c02 */ /* 0x002fe20008000f00 */
[----:B------:R-:W-:Y:S01]  /*6960*/  IMAD.U32 R6, RZ, RZ, UR6 ;  /* 0x00000006ff067e24 */ /* 0x000fe2000f8e00ff */
[----:B-----5:R-:W-:Y:S01]  /*6970*/  MOV R11, UR5 ;  /* 0x00000005000b7c02 */ /* 0x020fe20008000f00 */
[----:B------:R-:W-:Y:S02]  /*6980*/  IMAD.U32 R10, RZ, RZ, UR4 ;  /* 0x00000004ff0a7e24 */ /* 0x000fe4000f8e00ff */
[----:B------:R-:W-:Y:S07]  /*6990*/  LEPC R20, `(.L_x_108) ;  /* 0x000000001014794e */ /* 0x000fee0000000000 */
[----:B---34-:R-:W-:Y:S05]  /*69a0*/  CALL.ABS.NOINC R2 ;  /* 0x0000000002007343 */ /* 0x018fea0003c00000 */
.L_x_108:
[----:B------:R-:W-:Y:S01]  /*69b0*/  ISETP.NE.AND P6, PT, R107, RZ, PT ;  /* 0x000000ff6b00720c */ /* 0x000fe20003fc5270 */
[----:B------:R-:W-:Y:S05]  /*69c0*/  WARPSYNC.ALL ;  /* 0x0000000000007948 */ /* 0x000fea0003800000 */
[----:B------:R-:W-:Y:S01]  /*69d0*/  R2UR UR4, R48 ;  /* 0x00000000300472ca */ /* 0x000fe200000e0000 */
[----:B------:R-:W-:Y:S01]  /*69e0*/  BSSY.RECONVERGENT B0, `(.L_x_109) ;  /* 0x000008f000007945 */ /* 0x000fe20003800200 */
[----:B------:R-:W-:Y:S02]  /*69f0*/  MOV R50, UR51 ;  /* 0x0000003300327c02 */ /* 0x000fe40008000f00 */
[----:B-1--4-:R-:W-:Y:S02]  /*6a00*/  SHF.L.U32 R3, R56, 0x10, RZ ;  /* 0x0000001038037819 */ /* 0x012fe400000006ff */
[----:B------:R-:W-:Y:S02]  /*6a10*/  MOV R72, UR37 ;  /* 0x0000002500487c02 */ /* 0x000fe40008000f00 */
[----:B------:R-:W-:Y:S02]  /*6a20*/  @P6 LEA R50, R50, UR48, 0x3 ;  /* 0x0000003032326c11 */ /* 0x000fe4000f8e18ff */
[C---:B------:R-:W-:Y:S02]  /*6a30*/  LOP3.LUT R51, R57.reuse, 0xffff0000, RZ, 0xc0, !PT ;  /* 0xffff000039337812 */ /* 0x040fe400078ec0ff */
[----:B------:R-:W-:Y:S01]  /*6a40*/  @P6 IADD3 R50, PT, PT, R50, 0x80, RZ ;  /* 0x0000008032326810 */ /* 0x000fe20007ffe0ff */
[----:B------:R-:W1:Y:S01]  /*6a50*/  LDTM.x32 R4, tmem[UR4+0x20] ;  /* 0x00002004000479ee */ /* 0x000e6200082c0000 */
[----:B------:R-:W-:Y:S02]  /*6a60*/  ISETP.NE.AND P0, PT, R102, RZ, PT ;  /* 0x000000ff6600720c */ /* 0x000fe40003f05270 */
[----:B------:R-:W-:Y:S02]  /*6a70*/  @P6 PRMT R72, R72, 0x654, R50 ;  /* 0x0000065448486816 */ /* 0x000fe40000000032 */
[----:B------:R-:W-:Y:S01]  /*6a80*/  SHF.L.U32 R50, R57, 0x10, RZ ;  /* 0x0000001039327819 */ /* 0x000fe200000006ff */
[C---:B-1----:R-:W-:Y:S01]  /*6a90*/  FMUL R0, R47.reuse, R4 ;  /* 0x000000042f007220 */ /* 0x042fe20000400000 */
[----:B------:R-:W-:Y:S01]  /*6aa0*/  LOP3.LUT R4, R56, 0xffff0000, RZ, 0xc0, !PT ;  /* 0xffff000038047812 */ /* 0x000fe200078ec0ff */
[C---:B------:R-:W-:Y:S01]  /*6ab0*/  FMUL R2, R47.reuse, R5 ;  /* 0x000000052f027220 */ /* 0x040fe20000400000 */
[----:B------:R-:W-:Y:S01]  /*6ac0*/  FMUL R7, R47, R7 ;  /* 0x000000072f077220 */ /* 0x000fe20000400000 */
[----:B------:R-:W-:Y:S01]  /*6ad0*/  FFMA R0, R49, R3, R0 ;  /* 0x0000000331007223 */ /* 0x000fe20000000000 */
[----:B------:R-:W-:Y:S01]  /*6ae0*/  FMUL R3, R47, R6 ;  /* 0x000000062f037220 */ /* 0x000fe20000400000 */
[----:B------:R-:W-:Y:S01]  /*6af0*/  FFMA R2, R49, R4, R2 ;  /* 0x0000000431027223 */ /* 0x000fe20000000002 */
[C---:B------:R-:W-:Y:S01]  /*6b00*/  FMUL R4, R47.reuse, R8 ;  /* 0x000000082f047220 */ /* 0x040fe20000400000 */
[C---:B------:R-:W-:Y:S01]  /*6b10*/  FMUL R8, R47.reuse, R12 ;  /* 0x0000000c2f087220 */ /* 0x040fe20000400000 */
[C---:B------:R-:W-:Y:S01]  /*6b20*/  FMUL R12, R47.reuse, R16 ;  /* 0x000000102f0c7220 */ /* 0x040fe20000400000 */
[C---:B------:R-:W-:Y:S01]  /*6b30*/  FMUL R16, R47.reuse, R20 ;  /* 0x000000142f107220 */ /* 0x040fe20000400000 */
[----:B------:R-:W-:Y:S01]  /*6b40*/  F2FP.BF16.F32.PACK_AB R52, R2, R0 ;  /* 0x000000000234723e */ /* 0x000fe200000010ff */
[C---:B------:R-:W-:Y:S01]  /*6b50*/  FMUL R20, R47.reuse, R24 ;  /* 0x000000182f147220 */ /* 0x040fe20000400000 */
[C---:B------:R-:W-:Y:S01]  /*6b60*/  LOP3.LUT R0, R58.reuse, 0xffff0000, RZ, 0xc0, !PT ;  /* 0xffff00003a007812 */ /* 0x040fe200078ec0ff */
[----:B------:R-:W-:Y:S01]  /*6b70*/  FMUL R24, R47, R28 ;  /* 0x0000001c2f187220 */ /* 0x000fe20000400000 */
[----:B------:R-:W-:Y:S01]  /*6b80*/  SHF.L.U32 R2, R59, 0x10, RZ ;  /* 0x000000103b027819 */ /* 0x000fe200000006ff */
[C---:B------:R-:W-:Y:S01]  /*6b90*/  FMUL R28, R47.reuse, R32 ;  /* 0x000000202f1c7220 */ /* 0x040fe20000400000 */
[----:B------:R-:W-:Y:S01]  /*6ba0*/  SHF.L.U32 R32, R58, 0x10, RZ ;  /* 0x000000103a207819 */ /* 0x000fe200000006ff */
[----:B------:R-:W-:Y:S01]  /*6bb0*/  FMUL R5, R47, R9 ;  /* 0x000000092f057220 */ /* 0x000fe20000400000 */
[C---:B------:R-:W-:Y:S01]  /*6bc0*/  FFMA R3, R49.reuse, R50, R3 ;  /* 0x0000003231037223 */ /* 0x040fe20000000003 */
[----:B------:R-:W-:Y:S01]  /*6bd0*/  FFMA R7, R49, R51, R7 ;  /* 0x0000003331077223 */ /* 0x000fe20000000007 */
[----:B------:R-:W-:Y:S01]  /*6be0*/  FMUL R6, R47, R10 ;  /* 0x0000000a2f067220 */ /* 0x000fe20000400000 */
[----:B------:R-:W-:Y:S01]  /*6bf0*/  FFMA R4, R49, R32, R4 ;  /* 0x0000002031047223 */ /* 0x000fe20000000004 */
[----:B------:R-:W-:Y:S01]  /*6c00*/  LOP3.LUT R32, R59, 0xffff0000, RZ, 0xc0, !PT ;  /* 0xffff00003b207812 */ /* 0x000fe200078ec0ff */
[----:B------:R-:W-:Y:S01]  /*6c10*/  FFMA R5, R49, R0, R5 ;  /* 0x0000000031057223 */ /* 0x000fe20000000005 */
[C---:B------:R-:W-:Y:S01]  /*6c20*/  SHF.L.U32 R0, R60.reuse, 0x10, RZ ;  /* 0x000000103c007819 */ /* 0x040fe200000006ff */
[----:B------:R-:W-:Y:S01]  /*6c30*/  FMUL R11, R47, R11 ;  /* 0x0000000b2f0b7220 */ /* 0x000fe20000400000 */
[----:B------:R-:W-:Y:S01]  /*6c40*/  F2FP.BF16.F32.PACK_AB R53, R7, R3 ;  /* 0x000000030735723e */ /* 0x000fe200000010ff */
[C---:B------:R-:W-:Y:S01]  /*6c50*/  FFMA R6, R49.reuse, R2, R6 ;  /* 0x0000000231067223 */ /* 0x040fe20000000006 */
[----:B------:R-:W-:Y:S01]  /*6c60*/  LOP3.LUT R2, R60, 0xffff0000, RZ, 0xc0, !PT ;  /* 0xffff00003c027812 */ /* 0x000fe200078ec0ff */
[----:B------:R-:W-:Y:S01]  /*6c70*/  FFMA R11, R49, R32, R11 ;  /* 0x00000020310b7223 */ /* 0x000fe2000000000b */
[----:B------:R-:W-:Y:S01]  /*6c80*/  SHF.L.U32 R3, R61, 0x10, RZ ;  /* 0x000000103d037819 */ /* 0x000fe200000006ff */
[----:B------:R-:W-:Y:S01]  /*6c90*/  FFMA R8, R49, R0, R8 ;  /* 0x0000000031087223 */ /* 0x000fe20000000008 */
[----:B------:R-:W-:Y:S01]  /*6ca0*/  LOP3.LUT R0, R61, 0xffff0000, RZ, 0xc0, !PT ;  /* 0xffff00003d007812 */ /* 0x000fe200078ec0ff */
[----:B------:R-:W-:Y:S01]  /*6cb0*/  FMUL R9, R47, R13 ;  /* 0x0000000d2f097220 */ /* 0x000fe20000400000 */
[----:B------:R-:W-:Y:S01]  /*6cc0*/  F2FP.BF16.F32.PACK_AB R54, R5, R4 ;  /* 0x000000040536723e */ /* 0x000fe200000010ff */
[----:B------:R-:W-:Y:S01]  /*6cd0*/  FMUL R10, R47, R14 ;  /* 0x0000000e2f0a7220 */ /* 0x000fe20000400000 */
[----:B------:R-:W-:Y:S01]  /*6ce0*/  F2FP.BF16.F32.PACK_AB R55, R11, R6 ;  /* 0x000000060b37723e */ /* 0x000fe200000010ff */
[----:B------:R-:W-:Y:S01]  /*6cf0*/  FMUL R15, R47, R15 ;  /* 0x0000000f2f0f7220 */ /* 0x000fe20000400000 */
[----:B------:R-:W-:Y:S01]  /*6d00*/  SHF.L.U32 R4, R77, 0x10, RZ ;  /* 0x000000104d047819 */ /* 0x000fe200000006ff */
[C---:B------:R-:W-:Y:S01]  /*6d10*/  FFMA R9, R49.reuse, R2, R9 ;  /* 0x0000000231097223 */ /* 0x040fe20000000009 */
[C---:B------:R-:W-:Y:S01]  /*6d20*/  SHF.L.U32 R2, R62.reuse, 0x10, RZ ;  /* 0x000000103e027819 */ /* 0x040fe200000006ff */
[C---:B------:R-:W-:Y:S01]  /*6d30*/  FFMA R10, R49.reuse, R3, R10 ;  /* 0x00000003310a7223 */ /* 0x040fe2000000000a */
[----:B------:R-:W-:Y:S01]  /*6d40*/  LOP3.LUT R3, R62, 0xffff0000, RZ, 0xc0, !PT ;  /* 0xffff00003e037812 */ /* 0x000fe200078ec0ff */
[----:B------:R-:W-:Y:S01]  /*6d50*/  FFMA R15, R49, R0, R15 ;  /* 0x00000000310f7223 */ /* 0x000fe2000000000f */
[----:B------:R-:W-:Y:S01]  /*6d60*/  SHF.L.U32 R0, R63, 0x10, RZ ;  /* 0x000000103f007819 */ /* 0x000fe200000006ff */
[----:B------:R-:W-:Y:S01]  /*6d70*/  FMUL R13, R47, R17 ;  /* 0x000000112f0d7220 */ /* 0x000fe20000400000 */
[----:B------:R-:W-:Y:S01]  /*6d80*/  F2FP.BF16.F32.PACK_AB R8, R9, R8 ;  /* 0x000000080908723e */ /* 0x000fe200000010ff */
[----:B------:R-:W-:Y:S01]  /*6d90*/  FMUL R14, R47, R18 ;  /* 0x000000122f0e7220 */ /* 0x000fe20000400000 */
[----:B------:R-:W-:Y:S01]  /*6da0*/  F2FP.BF16.F32.PACK_AB R9, R15, R10 ;  /* 0x0000000a0f09723e */ /* 0x000fe200000010ff */
[----:B------:R-:W-:Y:S01]  /*6db0*/  FFMA R12, R49, R2, R12 ;  /* 0x00000002310c7223 */ /* 0x000fe2000000000c */
[----:B------:R-:W-:Y:S01]  /*6dc0*/  LOP3.LUT R2, R63, 0xffff0000, RZ, 0xc0, !PT ;  /* 0xffff00003f027812 */ /* 0x000fe200078ec0ff */
[----:B------:R-:W-:Y:S01]  /*6dd0*/  FFMA R13, R49, R3, R13 ;  /* 0x00000003310d7223 */ /* 0x000fe2000000000d */
[----:B------:R-:W-:Y:S01]  /*6de0*/  SHF.L.U32 R3, R69, 0x10, RZ ;  /* 0x0000001045037819 */ /* 0x000fe200000006ff */
[----:B------:R-:W-:Y:S01]  /*6df0*/  FFMA R14, R49, R0, R14 ;  /* 0x00000000310e7223 */ /* 0x000fe2000000000e */
[C---:B------:R-:W-:Y:S01]  /*6e00*/  SHF.L.U32 R0, R68.reuse, 0x10, RZ ;  /* 0x0000001044007819 */ /* 0x040fe200000006ff */
[----:B------:R-:W-:Y:S01]  /*6e10*/  FMUL R19, R47, R19 ;  /* 0x000000132f137220 */ /* 0x000fe20000400000 */
[----:B------:R-:W-:Y:S01]  /*6e20*/  F2FP.BF16.F32.PACK_AB R10, R13, R12 ;  /* 0x0000000c0d0a723e */ /* 0x000fe200000010ff */
[----:B------:R-:W-:Y:S01]  /*6e30*/  FMUL R17, R47, R21 ;  /* 0x000000152f117220 */ /* 0x000fe20000400000 */
[----:B------:R-:W-:Y:S01]  /*6e40*/  LOP3.LUT R5, R79, 0xffff0000, RZ, 0xc0, !PT ;  /* 0xffff00004f057812 */ /* 0x000fe200078ec0ff */
[C---:B------:R-:W-:Y:S01]  /*6e50*/  FFMA R19, R49.reuse, R2, R19 ;  /* 0x0000000231137223 */ /* 0x040fe20000000013 */
[----:B------:R-:W-:Y:S01]  /*6e60*/  LOP3.LUT R2, R68, 0xffff0000, RZ, 0xc0, !PT ;  /* 0xffff000044027812 */ /* 0x000fe200078ec0ff */
[----:B------:R1:W-:Y:S01]  /*6e70*/  STS.128 [R100+0x2000], R52 ;  /* 0x0020003464007388 */ /* 0x0003e20000000c00 */
[----:B------:R-:W-:Y:S01]  /*6e80*/  FFMA R16, R49, R0, R16 ;  /* 0x0000000031107223 */ /* 0x000fe20000000010 */
[----:B------:R-:W-:Y:S01]  /*6e90*/  LOP3.LUT R0, R69, 0xffff0000, RZ, 0xc0, !PT ;  /* 0xffff000045007812 */ /* 0x000fe200078ec0ff */
[----:B------:R-:W-:Y:S01]  /*6ea0*/  FMUL R18, R47, R22 ;  /* 0x000000162f127220 */ /* 0x000fe20000400000 */
[----:B------:R-:W-:Y:S01]  /*6eb0*/  F2FP.BF16.F32.PACK_AB R11, R19, R14 ;  /* 0x0000000e130b723e */ /* 0x000fe200000010ff */
[----:B------:R-:W-:Y:S01]  /*6ec0*/  FMUL R23, R47, R23 ;  /* 0x000000172f177220 */ /* 0x000fe20000400000 */
[C---:B------:R-:W-:Y:S01]  /*6ed0*/  FFMA R17, R49.reuse, R2, R17 ;  /* 0x0000000231117223 */ /* 0x040fe20000000011 */
[C---:B------:R-:W-:Y:S01]  /*6ee0*/  SHF.L.U32 R2, R70.reuse, 0x10, RZ ;  /* 0x0000001046027819 */ /* 0x040fe200000006ff */
[----:B------:R-:W-:Y:S01]  /*6ef0*/  FFMA R18, R49, R3, R18 ;  /* 0x0000000331127223 */ /* 0x000fe20000000012 */
[----:B------:R-:W-:Y:S01]  /*6f00*/  SHF.L.U32 R3, R71, 0x10, RZ ;  /* 0x0000001047037819 */ /* 0x000fe200000006ff */
[----:B------:R1:W-:Y:S01]  /*6f10*/  STS.128 [R99+0x2010], R8 ;  /* 0x0020100863007388 */ /* 0x0003e20000000c00 */
[----:B------:R-:W-:Y:S01]  /*6f20*/  F2FP.BF16.F32.PACK_AB R16, R17, R16 ;  /* 0x000000101110723e */ /* 0x000fe200000010ff */
[----:B------:R-:W-:Y:S01]  /*6f30*/  FFMA R23, R49, R0, R23 ;  /* 0x0000000031177223 */ /* 0x000fe20000000017 */
[----:B------:R-:W-:Y:S01]  /*6f40*/  LOP3.LUT R0, R70, 0xffff0000, RZ, 0xc0, !PT ;  /* 0xffff000046007812 */ /* 0x000fe200078ec0ff */
[C---:B------:R-:W-:Y:S01]  /*6f50*/  FMUL R21, R47.reuse, R25 ;  /* 0x000000192f157220 */ /* 0x040fe20000400000 */
[----:B------:R-:W-:Y:S01]  /*6f60*/  FMUL R22, R47, R26 ;  /* 0x0000001a2f167220 */ /* 0x000fe20000400000 */
[C---:B------:R-:W-:Y:S01]  /*6f70*/  FFMA R20, R49.reuse, R2, R20 ;  /* 0x0000000231147223 */ /* 0x040fe20000000014 */
[C---:B------:R-:W-:Y:S01]  /*6f80*/  SHF.L.U32 R2, R76.reuse, 0x10, RZ ;  /* 0x000000104c027819 */ /* 0x040fe200000006ff */
[----:B------:R-:W-:Y:S01]  /*6f90*/  FFMA R21, R49, R0, R21 ;  /* 0x0000000031157223 */ /* 0x000fe20000000015 */
[----:B------:R-:W-:Y:S01]  /*6fa0*/  LOP3.LUT R0, R71, 0xffff0000, RZ, 0xc0, !PT ;  /* 0xffff000047007812 */ /* 0x000fe200078ec0ff */
[----:B------:R-:W-:Y:S01]  /*6fb0*/  FFMA R22, R49, R3, R22 ;  /* 0x0000000331167223 */ /* 0x000fe20000000016 */
[C---:B------:R-:W-:Y:S01]  /*6fc0*/  FMUL R27, R47.reuse, R27 ;  /* 0x0000001b2f1b7220 */ /* 0x040fe20000400000 */
[----:B------:R-:W-:Y:S01]  /*6fd0*/  LOP3.LUT R3, R76, 0xffff0000, RZ, 0xc0, !PT ;  /* 0xffff00004c037812 */ /* 0x000fe200078ec0ff */
[C---:B------:R-:W-:Y:S01]  /*6fe0*/  FMUL R25, R47.reuse, R29 ;  /* 0x0000001d2f197220 */ /* 0x040fe20000400000 */
[----:B------:R-:W-:Y:S01]  /*6ff0*/  FMUL R26, R47, R30 ;  /* 0x0000001e2f1a7220 */ /* 0x000fe20000400000 */
[C---:B------:R-:W-:Y:S01]  /*7000*/  FFMA R27, R49.reuse, R0, R27 ;  /* 0x00000000311b7223 */ /* 0x040fe2000000001b */
[----:B------:R-:W-:Y:S01]  /*7010*/  FFMA R24, R49, R2, R24 ;  /* 0x0000000231187223 */ /* 0x000fe20000000018 */
[----:B------:R-:W-:Y:S01]  /*7020*/  LOP3.LUT R0, R77, 0xffff0000, RZ, 0xc0, !PT ;  /* 0xffff00004d007812 */ /* 0x000fe200078ec0ff */
[----:B------:R-:W-:Y:S01]  /*7030*/  FFMA R25, R49, R3, R25 ;  /* 0x0000000331197223 */ /* 0x000fe20000000019 */
[----:B------:R-:W-:Y:S01]  /*7040*/  FMUL R31, R47, R31 ;  /* 0x0000001f2f1f7220 */ /* 0x000fe20000400000 */
[C---:B------:R-:W-:Y:S01]  /*7050*/  SHF.L.U32 R2, R78.reuse, 0x10, RZ ;  /* 0x000000104e027819 */ /* 0x040fe200000006ff */
[----:B------:R-:W-:Y:S01]  /*7060*/  FFMA R26, R49, R4, R26 ;  /* 0x00000004311a7223 */ /* 0x000fe2000000001a */
[----:B------:R-:W-:Y:S01]  /*7070*/  LOP3.LUT R3, R78, 0xffff0000, RZ, 0xc0, !PT ;  /* 0xffff00004e037812 */ /* 0x000fe200078ec0ff */
[----:B------:R-:W-:Y:S01]  /*7080*/  FMUL R29, R47, R33 ;  /* 0x000000212f1d7220 */ /* 0x000fe20000400000 */
[----:B------:R-:W-:Y:S01]  /*7090*/  SHF.L.U32 R4, R79, 0x10, RZ ;  /* 0x000000104f047819 */ /* 0x000fe200000006ff */
[----:B------:R-:W-:Y:S01]  /*70a0*/  FMUL R30, R47, R34 ;  /* 0x000000222f1e7220 */ /* 0x000fe20000400000 */
[----:B------:R-:W-:Y:S01]  /*70b0*/  F2FP.BF16.F32.PACK_AB R17, R23, R18 ;  /* 0x000000121711723e */ /* 0x000fe200000010ff */
[----:B------:R-:W-:Y:S01]  /*70c0*/  FFMA R31, R49, R0, R31 ;  /* 0x00000000311f7223 */ /* 0x000fe2000000001f */
[----:B------:R-:W-:Y:S01]  /*70d0*/  FMUL R35, R47, R35 ;  /* 0x000000232f237220 */ /* 0x000fe20000400000 */
[----:B------:R-:W-:Y:S01]  /*70e0*/  F2FP.BF16.F32.PACK_AB R18, R21, R20 ;  /* 0x000000141512723e */ /* 0x000fe200000010ff */
[----:B------:R-:W-:Y:S01]  /*70f0*/  FFMA R28, R49, R2, R28 ;  /* 0x00000002311c7223 */ /* 0x000fe2000000001c */
[----:B------:R-:W-:Y:S01]  /*7100*/  F2FP.BF16.F32.PACK_AB R19, R27, R22 ;  /* 0x000000161b13723e */ /* 0x000fe200000010ff */
[C---:B------:R-:W-:Y:S01]  /*7110*/  FFMA R29, R49.reuse, R3, R29 ;  /* 0x00000003311d7223 */ /* 0x040fe2000000001d */
[C---:B------:R-:W-:Y:S01]  /*7120*/  FFMA R30, R49.reuse, R4, R30 ;  /* 0x00000004311e7223 */ /* 0x040fe2000000001e */
[----:B------:R-:W-:Y:S01]  /*7130*/  FFMA R35, R49, R5, R35 ;  /* 0x0000000531237223 */ /* 0x000fe20000000023 */
[----:B------:R-:W-:Y:S01]  /*7140*/  F2FP.BF16.F32.PACK_AB R24, R25, R24 ;  /* 0x000000181918723e */ /* 0x000fe200000010ff */
[----:B------:R1:W-:Y:S01]  /*7150*/  STS.128 [R98+0x2020], R16 ;  /* 0x0020201062007388 */ /* 0x0003e20000000c00 */
[----:B------:R-:W-:Y:S02]  /*7160*/  F2FP.BF16.F32.PACK_AB R25, R31, R26 ;  /* 0x0000001a1f19723e */ /* 0x000fe400000010ff */
[----:B------:R-:W-:Y:S02]  /*7170*/  F2FP.BF16.F32.PACK_AB R26, R29, R28 ;  /* 0x0000001c1d1a723e */ /* 0x000fe400000010ff */
[----:B------:R-:W-:Y:S02]  /*7180*/  F2FP.BF16.F32.PACK_AB R27, R35, R30 ;  /* 0x0000001e231b723e */ /* 0x000fe400000010ff */
[----:B------:R-:W-:Y:S02]  /*7190*/  LEA R0, R65, UR48, 0x3 ;  /* 0x0000003041007c11 */ /* 0x000fe4000f8e18ff */
[----:B------:R-:W-:Y:S01]  /*71a0*/  @P6 SHF.L.U32 R2, R97, 0x1f, RZ ;  /* 0x0000001f61026819 */ /* 0x000fe200000006ff */
        /* <DEDUP_REMOVED lines=9> */
[----:B------:R-:W-:Y:S02]  /*7240*/  UIADD3 UR8, UP0, UPT, UR52, 0x680, URZ ;  /* 0x0000068034087890 */ /* 0x000fe4000ff1e0ff */
[----:B------:R-:W-:Y:S02]  /*7250*/  UIADD3 UR5, UPT, UPT, UR41, 0x20, URZ ;  /* 0x0000002029057890 */ /* 0x000fe4000fffe0ff */
[----:B------:R-:W-:Y:S02]  /*7260*/  UIADD3 UR4, UPT, UPT, UR48, 0x2200, URZ ;  /* 0x0000220030047890 */ /* 0x000fe4000fffe0ff */
[----:B------:R-:W-:Y:S01]  /*7270*/  UIADD3.X UR9, UPT, UPT, URZ, UR53, URZ, UP0, !UPT ;  /* 0x00000035ff097290 */ /* 0x000fe200087fe4ff */
[----:B------:R-:W-:Y:S01]  /*7280*/  UMOV UR6, UR42 ;  /* 0x0000002a00067c82 */ /* 0x000fe20008000000 */
[----:B------:R-:W-:Y:S07]  /*7290*/  UMOV UR7, UR36 ;  /* 0x0000002400077c82 */ /* 0x000fee0008000000 */
[----:B------:R2:W-:Y:S01]  /*72a0*/  UTMASTG.3D [UR4], [UR8] ;  /* 0x00000004080073b5 */ /* 0x0005e20008010000 */
[----:B------:R0:W-:Y:S01]  /*72b0*/  UTMACMDFLUSH ;  /* 0x00000000000079b7 */ /* 0x0001e20000000000 */
[----:B--2---:R-:W-:Y:S04]  /*72c0*/  DEPBAR.LE SB0, 0x1 ;  /* 0x000080400000791a */ /* 0x004fe80000000000 */
.L_x_110:
[----:B------:R-:W-:Y:S05]  /*72d0*/  BSYNC.RECONVERGENT B0 ;  /* 0x0000000000007941 */ /* 0x000fea0003800200 */
.L_x_109:
[----:B------:R-:W-:Y:S01]  /*72e0*/  BAR.SYNC.DEFER_BLOCKING 0x1, 0x80 ;  /* 0x0042000000007b1d */ /* 0x000fe20000010000 */
[----:B------:R-:W-:Y:S04]  /*72f0*/  UIADD3 UR40, UPT, UPT, UR51, 0x1, URZ ;  /* 0x0000000133287890 */ /* 0x000fe8000fffe0ff */
[----:B------:R-:W-:Y:S04]  /*7300*/  UISETP.NE.AND UP0, UPT, UR40, 0x4, UPT ;  /* 0x000000042800788c */ /* 0x000fe8000bf05270 */
[----:B------:R-:W-:Y:S01]  /*7310*/  USEL UR40, UR40, URZ, UP0 ;  /* 0x000000ff28287287 */ /* 0x000fe20008000000 */
[----:B------:R2:W-:Y:S01]  /*7320*/  @P6 SYNCS.ARRIVE.TRANS64.RED.A1T0 RZ, [R72+URZ], RZ ;  /* 0x000000ff48ff69a7 */ /* 0x0005e200081004ff */
[----:B------:R-:W-:Y:S01]  /*7330*/  BSSY B1, `(.L_x_111) ;  /* 0x0000017000017945 */ /* 0x000fe20003800000 */
[----:B------:R-:W4:Y:S02]  /*7340*/  @P6 SYNCS.PHASECHK.TRANS64.TRYWAIT P0, [R0+URZ+0x60], R2 ;  /* 0x00006002000065a7 */ /* 0x000f2400080011ff */
[----:B----4-:R-:W-:Y:S01]  /*7350*/  @P6 SEL R66, RZ, 0x1, !P0 ;  /* 0x00000001ff426807 */ /* 0x010fe20004000000 */
[----:B--2---:R-:W-:Y:S06]  /*7360*/  @!P6 BRA `(.L_x_112) ;  /* 0x00000000004ce947 */ /* 0x004fec0003800000 */
        /* <DEDUP_REMOVED lines=9> */
[----:B------:R-:W-:Y:S04]  /*7400*/  SHF.L.U32 R6, R97, 0x1f, RZ ;  /* 0x0000001f61067819 */ /* 0x000fe800000006ff */
[----:B------:R-:W2:Y:S02]  /*7410*/  SYNCS.PHASECHK.TRANS64.TRYWAIT P0, [R0+URZ+0x60], R6 ;  /* 0x00006006000075a7 */ /* 0x000ea400080011ff */
[----:B--2---:R-:W-:Y:S05]  /*7420*/  @!P0 BRA `(.L_x_115) ;  /* 0x0000002400948947 */ /* 0x004fea0003800000 */
.L_x_114:
[----:B------:R-:W-:Y:S05]  /*7430*/  BSYNC B0 ;  /* 0x0000000000007941 */ /* 0x000fea0003800000 */
.L_x_113:
[----:B------:R-:W-:Y:S02]  /*7440*/  ISETP.NE.AND P0, PT, R67, RZ, PT ;  /* 0x000000ff4300720c */ /* 0x000fe40003f05270 */
[----:B------:R-:W-:Y:S11]  /*7450*/  IADD3 R65, PT, PT, R65, 0x1, RZ ;  /* 0x0000000141417810 */ /* 0x000ff60007ffe0ff */
[----:B------:R4:W1:Y:S04]  /*7460*/  @P0 LDS.128 R56, [R5] ;  /* 0x0000000005380984 */ /* 0x0008680000000c00 */
[----:B------:R4:W1:Y:S04]  /*7470*/  @P0 LDS.128 R60, [R4+0x10] ;  /* 0x00001000043c0984 */ /* 0x0008680000000c00 */
[----:B------:R4:W1:Y:S04]  /*7480*/  @P0 LDS.128 R68, [R3+0x20] ;  /* 0x0000200003440984 */ /* 0x0008680000000c00 */
[----:B------:R4:W1:Y:S02]  /*7490*/  @P0 LDS.128 R76, [R2+0x30] ;  /* 0x00003000024c0984 */ /* 0x0008640000000c00 */
.L_x_112:
[----:B------:R-:W-:Y:S05]  /*74a0*/  BSYNC B1 ;  /* 0x0000000000017941 */ /* 0x000fea0003800000 */
.L_x_111:
        /* <DEDUP_REMOVED lines=21> */
.L_x_116:
        /* <DEDUP_REMOVED lines=146> */
.L_x_118:
[----:B------:R-:W-:Y:S05]  /*7f20*/  BSYNC.RECONVERGENT B0 ;  /* 0x0000000000007941 */ /* 0x000fea0003800200 */
.L_x_117:
        /* <DEDUP_REMOVED lines=21> */
.L_x_122:
[----:B------:R-:W-:Y:S05]  /*8080*/  BSYNC B0 ;  /* 0x0000000000007941 */ /* 0x000fea0003800000 */
.L_x_121:
[----:B------:R-:W-:Y:S11]  /*8090*/  ISETP.NE.AND P0, PT, R67, RZ, PT ;  /* 0x000000ff4300720c */ /* 0x000ff60003f05270 */
[----:B------:R-:W-:Y:S02]  /*80a0*/  @!UPT UIADD3 URZ, UPT, UPT, URZ, URZ, URZ ;  /* 0x000000fffffff290 */ /* 0x000fe4000fffe0ff */
[----:B------:R4:W1:Y:S04]  /*80b0*/  @P0 LDS.128 R56, [R4] ;  /* 0x0000000004380984 */ /* 0x0008680000000c00 */
[----:B------:R4:W1:Y:S04]  /*80c0*/  @P0 LDS.128 R60, [R3+0x10] ;  /* 0x00001000033c0984 */ /* 0x0008680000000c00 */
[----:B------:R4:W1:Y:S04]  /*80d0*/  @P0 LDS.128 R68, [R2+0x20] ;  /* 0x0000200002440984 */ /* 0x0008680000000c00 */
[----:B------:R4:W1:Y:S02]  /*80e0*/  @P0 LDS.128 R76, [R65+0x30] ;  /* 0x00003000414c0984 */ /* 0x0008640000000c00 */
.L_x_120:
[----:B------:R-:W-:Y:S05]  /*80f0*/  BSYNC B1 ;  /* 0x0000000000017941 */ /* 0x000fea0003800000 */
.L_x_119:
        /* <DEDUP_REMOVED lines=21> */
.L_x_124:
[----:B------:R-:W-:Y:S01]  /*8250*/  ISETP.NE.AND P0, PT, R102, RZ, PT ;  /* 0x000000ff6600720c */ /* 0x000fe20003f05270 */
[----:B------:R-:W-:Y:S05]  /*8260*/  WARPSYNC.ALL ;  /* 0x0000000000007948 */ /* 0x000fea0003800000 */
[----:B------:R-:W-:Y:S01]  /*8270*/  R2UR UR4, R48 ;  /* 0x00000000300472ca */ /* 0x000fe200000e0000 */
[----:B------:R-:W-:Y:S01]  /*8280*/  BSSY.RECONVERGENT B0, `(.L_x_125) ;  /* 0x000008c000007945 */ /* 0x000fe20003800200 */
[----:B------:R-:W-:Y:S02]  /*8290*/  R2UR UR5, R64 ;  /* 0x00000000400572ca */ /* 0x000fe400000e0000 */
[C---:B-1----:R-:W-:Y:S02]  /*82a0*/  SHF.L.U32 R0, R56.reuse, 0x10, RZ ;  /* 0x0000001038007819 */ /* 0x042fe400000006ff */
[----:B----4-:R-:W-:Y:S02]  /*82b0*/  LOP3.LUT R2, R56, 0xffff0000, RZ, 0xc0, !PT ;  /* 0xffff000038027812 */ /* 0x010fe400078ec0ff */
[C---:B------:R-:W-:Y:S02]  /*82c0*/  SHF.L.U32 R3, R57.reuse, 0x10, RZ ;  /* 0x0000001039037819 */ /* 0x040fe400000006ff */
[----:B------:R-:W-:Y:S02]  /*82d0*/  LOP3.LUT R48, R57, 0xffff0000, RZ, 0xc0, !PT ;  /* 0xffff000039307812 */ /* 0x000fe400078ec0ff */
[C---:B------:R-:W-:Y:S01]  /*82e0*/  SHF.L.U32 R50, R58.reuse, 0x10, RZ ;  /* 0x000000103a327819 */ /* 0x040fe200000006ff */
[----:B------:R-:W1:Y:S01]  /*82f0*/  LDTM.x32 R4, tmem[UR4+0x60] ;  /* 0x00006004000479ee */ /* 0x000e6200082c0000 */
[----:B------:R-:W-:Y:S01]  /*8300*/  LOP3.LUT R51, R58, 0xffff0000, RZ, 0xc0, !PT ;  /* 0xffff00003a337812 */ /* 0x000fe200078ec0ff */
[----:B------:R-:W-:Y:S01]  /*8310*/  NOP ;  /* 0x0000000000007918 */ /* 0x000fe20000000000 */
[C---:B------:R-:W-:Y:S01]  /*8320*/  SHF.L.U32 R52, R59.reuse, 0x10, RZ ;  /* 0x000000103b347819 */ /* 0x040fe200000006ff */
[----:B------:R-:W-:Y:S01]  /*8330*/  UIADD3 UR5, UPT, UPT, UR5, 0xf0, URZ ;  /* 0x000000f005057890 */ /* 0x000fe2000fffe0ff */
[----:B------:R-:W-:Y:S02]  /*8340*/  LOP3.LUT R53, R59, 0xffff0000, RZ, 0xc0, !PT ;  /* 0xffff00003b357812 */ /* 0x000fe400078ec0ff */
[C---:B------:R-:W-:Y:S01]  /*8350*/  SHF.L.U32 R54, R60.reuse, 0x10, RZ ;  /* 0x000000103c367819 */ /* 0x040fe200000006ff */
[----:B------:R-:W-:Y:S01]  /*8360*/  UPRMT UR5, UR37, 0x654, UR5 ;  /* 0x0000065425057896 */ /* 0x000fe20008000005 */
[----:B------:R-:W-:Y:S02]  /*8370*/  LOP3.LUT R55, R60, 0xffff0000, RZ, 0xc0, !PT ;  /* 0xffff00003c377812 */ /* 0x000fe400078ec0ff */
[C---:B------:R-:W-:Y:S02]  /*8380*/  SHF.L.U32 R56, R61.reuse, 0x10, RZ ;  /* 0x000000103d387819 */ /* 0x040fe400000006ff */
[----:B------:R-:W-:Y:S02]  /*8390*/  LOP3.LUT R57, R61, 0xffff0000, RZ, 0xc0, !PT ;  /* 0xffff00003d397812 */ /* 0x000fe400078ec0ff */
[C---:B------:R-:W-:Y:S02]  /*83a0*/  SHF.L.U32 R58, R62.reuse, 0x10, RZ ;  /* 0x000000103e3a7819 */ /* 0x040fe400000006ff */
[----:B------:R-:W-:Y:S01]  /*83b0*/  LOP3.LUT R59, R62, 0xffff0000, RZ, 0xc0, !PT ;  /* 0xffff00003e3b7812 */ /* 0x000fe200078ec0ff */
[----:B-1----:R-:W-:Y:S01]  /*83c0*/  SYNCS.ARRIVE.TRANS64.RED.A1T0 RZ, [UR5], RZ ;  /* 0x000000ffffff79a7 */ /* 0x002fe20008100405 */
[C---:B------:R-:W-:Y:S02]  /*83d0*/  SHF.L.U32 R60, R63.reuse, 0x10, RZ ;  /* 0x000000103f3c7819 */ /* 0x040fe400000006ff */
[----:B------:R-:W-:Y:S02]  /*83e0*/  LOP3.LUT R61, R63, 0xffff0000, RZ, 0xc0, !PT ;  /* 0xffff00003f3d7812 */ /* 0x000fe400078ec0ff */
[C---:B------:R-:W-:Y:S01]  /*83f0*/  SHF.L.U32 R62, R68.reuse, 0x10, RZ ;  /* 0x00000010443e7819 */ /* 0x040fe200000006ff */
[C---:B------:R-:W-:Y:S01]  /*8400*/  FMUL R4, R47.reuse, R4 ;  /* 0x000000042f047220 */ /* 0x040fe20000400000 */
[C---:B------:R-:W-:Y:S01]  /*8410*/  FMUL R5, R47.reuse, R5 ;  /* 0x000000052f057220 */ /* 0x040fe20000400000 */
[----:B------:R-:W-:Y:S01]  /*8420*/  FMUL R6, R47, R6 ;  /* 0x000000062f067220 */ /* 0x000fe20000400000 */
[----:B------:R-:W-:Y:S01]  /*8430*/  LOP3.LUT R63, R68, 0xffff0000, RZ, 0xc0, !PT ;  /* 0xffff0000443f7812 */ /* 0x000fe200078ec0ff */
[C---:B------:R-:W-:Y:S01]  /*8440*/  FFMA R4, R49.reuse, R0, R4 ;  /* 0x0000000031047223 */ /* 0x040fe20000000004 */
[----:B------:R-:W-:Y:S01]  /*8450*/  FFMA R5, R49, R2, R5 ;  /* 0x0000000231057223 */ /* 0x000fe20000000005 */
[----:B------:R-:W-:Y:S01]  /*8460*/  SHF.L.U32 R64, R69, 0x10, RZ ;  /* 0x0000001045407819 */ /* 0x000fe200000006ff */
[----:B------:R-:W-:Y:S01]  /*8470*/  FFMA R6, R49, R3, R6 ;  /* 0x0000000331067223 */ /* 0x000fe20000000006 */
[----:B------:R-:W-:Y:S01]  /*8480*/  FMUL R7, R47, R7 ;  /* 0x000000072f077220 */ /* 0x000fe20000400000 */
[----:B------:R-:W-:Y:S01]  /*8490*/  LOP3.LUT R65, R69, 0xffff0000, RZ, 0xc0, !PT ;  /* 0xffff000045417812 */ /* 0x000fe200078ec0ff */
[----:B------:R-:W-:Y:S01]  /*84a0*/  FMUL R8, R47, R8 ;  /* 0x000000082f087220 */ /* 0x000fe20000400000 */
[----:B------:R-:W-:Y:S01]  /*84b0*/  F2FP.BF16.F32.PACK_AB R4, R5, R4 ;  /* 0x000000040504723e */ /* 0x000fe200000010ff */
[----:B------:R-:W-:Y:S01]  /*84c0*/  FFMA R7, R49, R48, R7 ;  /* 0x0000003031077223 */ /* 0x000fe20000000007 */
[----:B------:R-:W-:Y:S01]  /*84d0*/  FMUL R9, R47, R9 ;  /* 0x000000092f097220 */ /* 0x000fe20000400000 */
[----:B------:R-:W-:Y:S01]  /*84e0*/  FFMA R8, R49, R50, R8 ;  /* 0x0000003231087223 */ /* 0x000fe20000000008 */
[C---:B------:R-:W-:Y:S01]  /*84f0*/  SHF.L.U32 R66, R70.reuse, 0x10, RZ ;  /* 0x0000001046427819 */ /* 0x040fe200000006ff */
[----:B------:R-:W-:Y:S01]  /*8500*/  FMUL R0, R47, R10 ;  /* 0x0000000a2f007220 */ /* 0x000fe20000400000 */
[----:B------:R-:W-:Y:S01]  /*8510*/  F2FP.BF16.F32.PACK_AB R5, R7, R6 ;  /* 0x000000060705723e */ /* 0x000fe200000010ff */
[----:B------:R-:W-:Y:S01]  /*8520*/  FFMA R9, R49, R51, R9 ;  /* 0x0000003331097223 */ /* 0x000fe20000000009 */
[----:B------:R-:W-:Y:S01]  /*8530*/  FMUL R2, R47, R11 ;  /* 0x0000000b2f027220 */ /* 0x000fe20000400000 */
[----:B------:R-:W-:Y:S01]  /*8540*/  FFMA R0, R49, R52, R0 ;  /* 0x0000003431007223 */ /* 0x000fe20000000000 */
[----:B------:R-:W-:Y:S01]  /*8550*/  LOP3.LUT R67, R70, 0xffff0000, RZ, 0xc0, !PT ;  /* 0xffff000046437812 */ /* 0x000fe200078ec0ff */
[----:B------:R-:W-:Y:S01]  /*8560*/  FMUL R3, R47, R12 ;  /* 0x0000000c2f037220 */ /* 0x000fe20000400000 */
[----:B------:R-:W-:Y:S01]  /*8570*/  F2FP.BF16.F32.PACK_AB R6, R9, R8 ;  /* 0x000000080906723e */ /* 0x000fe200000010ff */
[----:B------:R-:W-:Y:S01]  /*8580*/  FFMA R2, R49, R53, R2 ;  /* 0x0000003531027223 */ /* 0x000fe20000000002 */
[----:B------:R-:W-:Y:S01]  /*8590*/  FMUL R10, R47, R13 ;  /* 0x0000000d2f0a7220 */ /* 0x000fe20000400000 */
[----:B------:R-:W-:Y:S01]  /*85a0*/  FFMA R3, R49, R54, R3 ;  /* 0x0000003631037223 */ /* 0x000fe20000000003 */
[----:B------:R-:W-:Y:S01]  /*85b0*/  SHF.L.U32 R68, R71, 0x10, RZ ;  /* 0x0000001047447819 */ /* 0x000fe200000006ff */
[----:B------:R-:W-:Y:S01]  /*85c0*/  FMUL R11, R47, R14 ;  /* 0x0000000e2f0b7220 */ /* 0x000fe20000400000 */
[----:B------:R-:W-:Y:S01]  /*85d0*/  F2FP.BF16.F32.PACK_AB R7, R2, R0 ;  /* 0x000000000207723e */ /* 0x000fe200000010ff */
[----:B------:R-:W-:Y:S01]  /*85e0*/  FFMA R10, R49, R55, R10 ;  /* 0x00000037310a7223 */ /* 0x000fe2000000000a */
[C---:B------:R-:W-:Y:S01]  /*85f0*/  FMUL R15, R47.reuse, R15 ;  /* 0x0000000f2f0f7220 */ /* 0x040fe20000400000 */
[C---:B------:R-:W-:Y:S01]  /*8600*/  FMUL R12, R47.reuse, R16 ;  /* 0x000000102f0c7220 */ /* 0x040fe20000400000 */
[----:B------:R-:W-:Y:S01]  /*8610*/  FMUL R13, R47, R17 ;  /* 0x000000112f0d7220 */ /* 0x000fe20000400000 */
[----:B------:R1:W-:Y:S01]  /*8620*/  STS.128 [R100+0x6000], R4 ;  /* 0x0060000464007388 */ /* 0x0003e20000000c00 */
[----:B------:R-:W-:Y:S01]  /*8630*/  LOP3.LUT R69, R71, 0xffff0000, RZ, 0xc0, !PT ;  /* 0xffff000047457812 */ /* 0x000fe200078ec0ff */
[C---:B------:R-:W-:Y:S01]  /*8640*/  FFMA R11, R49.reuse, R56, R11 ;  /* 0x00000038310b7223 */ /* 0x040fe2000000000b */
[----:B------:R-:W-:Y:S01]  /*8650*/  SHF.L.U32 R70, R76, 0x10, RZ ;  /* 0x000000104c467819 */ /* 0x000fe200000006ff */
[C---:B------:R-:W-:Y:S01]  /*8660*/  FFMA R15, R49.reuse, R57, R15 ;  /* 0x00000039310f7223 */ /* 0x040fe2000000000f */
[----:B------:R-:W-:Y:S01]  /*8670*/  F2FP.BF16.F32.PACK_AB R8, R10, R3 ;  /* 0x000000030a08723e */ /* 0x000fe200000010ff */
[C---:B------:R-:W-:Y:S01]  /*8680*/  FFMA R12, R49.reuse, R58, R12 ;  /* 0x0000003a310c7223 */ /* 0x040fe2000000000c */
[----:B------:R-:W-:Y:S01]  /*8690*/  FFMA R13, R49, R59, R13 ;  /* 0x0000003b310d7223 */ /* 0x000fe2000000000d */
[C---:B------:R-:W-:Y:S01]  /*86a0*/  FMUL R14, R47.reuse, R18 ;  /* 0x000000122f0e7220 */ /* 0x040fe20000400000 */
[C---:B------:R-:W-:Y:S01]  /*86b0*/  FMUL R19, R47.reuse, R19 ;  /* 0x000000132f137220 */ /* 0x040fe20000400000 */
[C---:B------:R-:W-:Y:S01]  /*86c0*/  FMUL R16, R47.reuse, R20 ;  /* 0x000000142f107220 */ /* 0x040fe20000400000 */
[----:B------:R-:W-:Y:S01]  /*86d0*/  FMUL R17, R47, R21 ;  /* 0x000000152f117220 */ /* 0x000fe20000400000 */
[----:B------:R-:W-:Y:S01]  /*86e0*/  FFMA R14, R49, R60, R14 ;  /* 0x0000003c310e7223 */ /* 0x000fe2000000000e */
        /* <DEDUP_REMOVED lines=9> */
[----:B------:R-:W-:Y:S01]  /*8780*/  F2FP.BF16.F32.PACK_AB R9, R15, R11 ;  /* 0x0000000b0f09723e */ /* 0x000fe200000010ff */
[----:B------:R-:W-:Y:S01]  /*8790*/  FFMA R23, R49, R65, R23 ;  /* 0x0000004131177223 */ /* 0x000fe20000000017 */
[----:B------:R-:W-:Y:S01]  /*87a0*/  FMUL R27, R47, R27 ;  /* 0x0000001b2f1b7220 */ /* 0x000fe20000400000 */
[----:B------:R-:W-:Y:S01]  /*87b0*/  F2FP.BF16.F32.PACK_AB R10, R13, R12 ;  /* 0x0000000c0d0a723e */ /* 0x000fe200000010ff */
[----:B------:R-:W-:Y:S01]  /*87c0*/  FFMA R20, R49, R66, R20 ;  /* 0x0000004231147223 */ /* 0x000fe20000000014 */
[----:B------:R-:W-:Y:S01]  /*87d0*/  F2FP.BF16.F32.PACK_AB R11, R19, R14 ;  /* 0x0000000e130b723e */ /* 0x000fe200000010ff */
[----:B------:R-:W-:Y:S01]  /*87e0*/  FMUL R24, R47, R28 ;  /* 0x0000001c2f187220 */ /* 0x000fe20000400000 */
[----:B------:R-:W-:Y:S01]  /*87f0*/  LOP3.LUT R71, R76, 0xffff0000, RZ, 0xc0, !PT ;  /* 0xffff00004c477812 */ /* 0x000fe200078ec0ff */
[----:B------:R-:W-:Y:S01]  /*8800*/  FFMA R21, R49, R67, R21 ;  /* 0x0000004331157223 */ /* 0x000fe20000000015 */
[----:B------:R-:W-:Y:S01]  /*8810*/  SHF.L.U32 R72, R77, 0x10, RZ ;  /* 0x000000104d487819 */ /* 0x000fe200000006ff */
[----:B------:R1:W-:Y:S01]  /*8820*/  STS.128 [R99+0x6010], R8 ;  /* 0x0060100863007388 */ /* 0x0003e20000000c00 */
[----:B------:R-:W-:Y:S01]  /*8830*/  FMUL R25, R47, R29 ;  /* 0x0000001d2f197220 */ /* 0x000fe20000400000 */
[----:B------:R-:W-:Y:S01]  /*8840*/  FFMA R22, R49, R68, R22 ;  /* 0x0000004431167223 */ /* 0x000fe20000000016 */
[----:B------:R-:W-:Y:S01]  /*8850*/  LOP3.LUT R73, R77, 0xffff0000, RZ, 0xc0, !PT ;  /* 0xffff00004d497812 */ /* 0x000fe200078ec0ff */
[----:B------:R-:W-:Y:S01]  /*8860*/  FMUL R26, R47, R30 ;  /* 0x0000001e2f1a7220 */ /* 0x000fe20000400000 */
[----:B------:R-:W-:Y:S01]  /*8870*/  FFMA R27, R49, R69, R27 ;  /* 0x00000045311b7223 */ /* 0x000fe2000000001b */
[C---:B------:R-:W-:Y:S01]  /*8880*/  SHF.L.U32 R74, R78.reuse, 0x10, RZ ;  /* 0x000000104e4a7819 */ /* 0x040fe200000006ff */
[----:B------:R-:W-:Y:S01]  /*8890*/  FMUL R31, R47, R31 ;  /* 0x0000001f2f1f7220 */ /* 0x000fe20000400000 */
[----:B------:R-:W-:Y:S01]  /*88a0*/  FFMA R24, R49, R70, R24 ;  /* 0x0000004631187223 */ /* 0x000fe20000000018 */
[----:B------:R-:W-:Y:S01]  /*88b0*/  LOP3.LUT R75, R78, 0xffff0000, RZ, 0xc0, !PT ;  /* 0xffff00004e4b7812 */ /* 0x000fe200078ec0ff */
[----:B------:R-:W-:Y:S01]  /*88c0*/  FMUL R28, R47, R32 ;  /* 0x000000202f1c7220 */ /* 0x000fe20000400000 */
[----:B------:R-:W-:Y:S01]  /*88d0*/  FFMA R25, R49, R71, R25 ;  /* 0x0000004731197223 */ /* 0x000fe20000000019 */
[----:B------:R-:W-:Y:S01]  /*88e0*/  SHF.L.U32 R76, R79, 0x10, RZ ;  /* 0x000000104f4c7819 */ /* 0x000fe200000006ff */
[----:B------:R-:W-:Y:S01]  /*88f0*/  FMUL R29, R47, R33 ;  /* 0x000000212f1d7220 */ /* 0x000fe20000400000 */
[----:B------:R-:W-:Y:S01]  /*8900*/  F2FP.BF16.F32.PACK_AB R16, R17, R16 ;  /* 0x000000101110723e */ /* 0x000fe200000010ff */
[----:B------:R-:W-:Y:S01]  /*8910*/  FFMA R26, R49, R72, R26 ;  /* 0x00000048311a7223 */ /* 0x000fe2000000001a */
[----:B------:R-:W-:Y:S01]  /*8920*/  LOP3.LUT R77, R79, 0xffff0000, RZ, 0xc0, !PT ;  /* 0xffff00004f4d7812 */ /* 0x000fe200078ec0ff */
        /* <DEDUP_REMOVED lines=33> */
.L_x_126:
[----:B------:R-:W-:Y:S05]  /*8b40*/  BSYNC.RECONVERGENT B0 ;  /* 0x0000000000007941 */ /* 0x000fea0003800200 */
.L_x_125:
[----:B------:R-:W-:Y:S01]  /*8b50*/  BAR.SYNC.DEFER_BLOCKING 0x1, 0x80 ;  /* 0x0042000000007b1d */ /* 0x000fe20000010000 */
[----:B------:R-:W-:Y:S01]  /*8b60*/  UISETP.NE.AND UP0, UPT, UR49, -0x4, UPT ;  /* 0xfffffffc3100788c */ /* 0x000fe2000bf05270 */
[----:B------:R-:W-:Y:S08]  /*8b70*/  IADD3 R45, PT, PT, R45, 0x1, RZ ;  /* 0x000000012d2d7810 */ /* 0x000ff00007ffe0ff */
[----:B------:R-:W-:Y:S05]  /*8b80*/  BRA.U !UP0, `(.L_x_127) ;  /* 0x0000000108287547 */ /* 0x000fea000b800000 */
[----:B------:R-:W-:Y:S01]  /*8b90*/  ISETP.NE.AND P0, PT, R107, RZ, PT ;  /* 0x000000ff6b00720c */ /* 0x000fe20003f05270 */
[----:B------:R-:W-:Y:S01]  /*8ba0*/  IMAD.U32 R2, RZ, RZ, UR51 ;  /* 0x00000033ff027e24 */ /* 0x000fe2000f8e00ff */
[----:B------:R-:W-:Y:S01]  /*8bb0*/  UIADD3 UR51, UPT, UPT, UR51, 0x1, URZ ;  /* 0x0000000133337890 */ /* 0x000fe2000fffe0ff */
[----:B------:R-:W-:Y:S03]  /*8bc0*/  IMAD.U32 R0, RZ, RZ, UR37 ;  /* 0x00000025ff007e24 */ /* 0x000fe6000f8e00ff */
[----:B------:R-:W-:Y:S04]  /*8bd0*/  UISETP.NE.AND UP0, UPT, UR51, 0x4, UPT ;  /* 0x000000043300788c */ /* 0x000fe8000bf05270 */
[----:B------:R-:W-:Y:S03]  /*8be0*/  USEL UR51, UR51, URZ, UP0 ;  /* 0x000000ff33337287 */ /* 0x000fe60008000000 */
[----:B------:R-:W-:Y:S05]  /*8bf0*/  @P0 LEA R2, R2, UR48, 0x3 ;  /* 0x0000003002020c11 */ /* 0x000fea000f8e18ff */
[----:B------:R-:W-:Y:S05]  /*8c00*/  @P0 VIADD R2, R2, 0x80 ;  /* 0x0000008002020836 */ /* 0x000fea0000000000 */
[----:B------:R-:W-:Y:S04]  /*8c10*/  @P0 PRMT R0, R0, 0x654, R2 ;  /* 0x0000065400000816 */ /* 0x000fe80000000002 */
[----:B------:R2:W-:Y:S03]  /*8c20*/  @P0 SYNCS.ARRIVE.TRANS64.RED.A1T0 RZ, [R0+URZ], RZ ;  /* 0x000000ff00ff09a7 */ /* 0x0005e600081004ff */
.L_x_127:
[----:B------:R-:W-:Y:S01]  /*8c30*/  ISETP.NE.AND P2, PT, R103, RZ, PT ;  /* 0x000000ff6700720c */ /* 0x000fe20003f45270 */
[----:B------:R-:W-:Y:S01]  /*8c40*/  UIADD3 UR49, UPT, UPT, UR49, 0x4, URZ ;  /* 0x0000000431317890 */ /* 0x000fe2000fffe0ff */
[----:B------:R-:W-:Y:S01]  /*8c50*/  ISETP.NE.AND P0, PT, R105, 0x2, PT ;  /* 0x000000026900780c */ /* 0x000fe20003f05270 */
[----:B------:R-:W-:Y:S01]  /*8c60*/  IMAD.IADD R14, R43, 0x1, R86 ;  /* 0x000000012b0e7824 */ /* 0x000fe200078e0256 */
[----:B------:R-:W-:Y:S01]  /*8c70*/  ISETP.NE.AND P1, PT, R45, 0x4, PT ;  /* 0x000000042d00780c */ /* 0x000fe20003f25270 */
[----:B------:R-:W-:Y:S01]  /*8c80*/  IMAD.IADD R15, R44, 0x1, R87 ;  /* 0x000000012c0f7824 */ /* 0x000fe200078e0257 */
[----:B------:R-:W-:Y:S02]  /*8c90*/  SEL R2, RZ, 0x1, P0 ;  /* 0x00000001ff027807 */ /* 0x000fe40000000000 */
[----:B--2---:R-:W-:Y:S02]  /*8ca0*/  SEL R0, RZ, 0x1, P1 ;  /* 0x00000001ff007807 */ /* 0x004fe40000800000 */
[----:B------:R-:W-:Y:S02]  /*8cb0*/  LOP3.LUT R95, R95, R2, RZ, 0x3c, !PT ;  /* 0x000000025f5f7212 */ /* 0x000fe400078e3cff */
[----:B------:R-:W-:Y:S02]  /*8cc0*/  LOP3.LUT R96, R96, R0, RZ, 0x3c, !PT ;  /* 0x0000000060607212 */ /* 0x000fe400078e3cff */
[----:B------:R-:W-:Y:S02]  /*8cd0*/  @P2 R2UR UR36, R94 ;  /* 0x000000005e2422ca */ /* 0x000fe400000e0000 */
[----:B------:R-:W-:Y:S02]  /*8ce0*/  SEL R105, R105, RZ, P0 ;  /* 0x000000ff69697207 */ /* 0x000fe40000000000 */
[----:B------:R-:W-:Y:S01]  /*8cf0*/  SEL R45, R45, RZ, P1 ;  /* 0x000000ff2d2d7207 */ /* 0x000fe20000800000 */
[----:B------:R-:W-:Y:S10]  /*8d00*/  @P2 BRA `(.L_x_128) ;  /* 0xffffffc000502947 */ /* 0x000ff4000383ffff */
[----:B------:R-:W-:-:S09]  /*8d10*/  UISETP.NE.AND UP0, UPT, UR50, URZ, UPT ;  /* 0x000000ff3200728c */ /* 0x000fd2000bf05270 */
[----:B------:R-:W-:Y:S05]  /*8d20*/  BRA.U !UP0, `(.L_x_129) ;  /* 0x0000000108487547 */ /* 0x000fea000b800000 */
[----:B------:R-:W2:Y:S02]  /*8d30*/  LDCU.64 UR4, c[0x0][0x890] ;  /* 0x00011200ff0477ac */ /* 0x000ea40008000a00 */
[----:B--2---:R-:W-:-:S04]  /*8d40*/  UISETP.NE.U32.AND UP0, UPT, UR4, URZ, UPT ;  /* 0x000000ff0400728c */ /* 0x004fc8000bf05070 */
[----:B------:R-:W-:-:S09]  /*8d50*/  UISETP.NE.AND.EX UP0, UPT, UR5, URZ, UPT, UP0 ;  /* 0x000000ff0500728c */ /* 0x000fd2000bf05300 */
[----:B------:R-:W-:Y:S05]  /*8d60*/  BRA.U UP0, `(.L_x_130) ;  /* 0x00000001000c7547 */ /* 0x000fea000b800000 */
[----:B------:R-:W-:-:S13]  /*8d70*/  FSETP.NEU.AND P0, PT, R49, RZ, PT ;  /* 0x000000ff3100720b */ /* 0x000fda0003f0d000 */
[----:B------:R-:W-:Y:S05]  /*8d80*/  @!P0 EXIT ;  /* 0x000000000000894d */ /* 0x000fea0003800000 */
[----:B------:R-:W-:Y:S05]  /*8d90*/  BRA `(.L_x_129) ;  /* 0x00000000002c7947 */ /* 0x000fea0003800000 */
.L_x_130:
[----:B------:R-:W-:Y:S01]  /*8da0*/  ISETP.NE.AND P0, PT, R104, RZ, PT ;  /* 0x000000ff6800720c */ /* 0x000fe20003f05270 */
[----:B------:R-:W-:-:S12]  /*8db0*/  BSSY.RECONVERGENT B0, `(.L_x_129) ;  /* 0x0000009000007945 */ /* 0x000fd80003800200 */
[----:B------:R-:W-:Y:S05]  /*8dc0*/  @P0 BRA `(.L_x_131) ;  /* 0x0000000000140947 */ /* 0x000fea0003800000 */
[----:B------:R-:W2:Y:S02]  /*8dd0*/  LDCU.64 UR4, c[0x0][0x888] ;  /* 0x00011100ff0477ac */ /* 0x000ea40008000a00 */
[----:B--2---:R-:W-:-:S04]  /*8de0*/  ISETP.NE.U32.AND P0, PT, RZ, UR4, PT ;  /* 0x00000004ff007c0c */ /* 0x004fc8000bf05070 */
[----:B------:R-:W-:-:S13]  /*8df0*/  ISETP.NE.AND.EX P0, PT, RZ, UR5, PT, P0 ;  /* 0x00000005ff007c0c */ /* 0x000fda000bf05300 */
[----:B------:R-:W-:Y:S05]  /*8e00*/  @!P0 EXIT ;  /* 0x000000000000894d */ /* 0x000fea0003800000 */
[----:B------:R-:W-:Y:S05]  /*8e10*/  BRA `(.L_x_132) ;  /* 0x0000000000087947 */ /* 0x000fea0003800000 */
.L_x_131:
[----:B------:R-:W-:-:S13]  /*8e20*/  FSETP.NEU.AND P0, PT, R49, RZ, PT ;  /* 0x000000ff3100720b */ /* 0x000fda0003f0d000 */
[----:B------:R-:W-:Y:S05]  /*8e30*/  @!P0 EXIT ;  /* 0x000000000000894d */ /* 0x000fea0003800000 */
.L_x_132:
[----:B------:R-:W-:Y:S05]  /*8e40*/  BSYNC.RECONVERGENT B0 ;  /* 0x0000000000007941 */ /* 0x000fea0003800200 */
.L_x_129:
[----:B------:R-:W-:Y:S01]  /*8e50*/  ULEA UR4, UR51, UR48, 0x3 ;  /* 0x0000003033047291 */ /* 0x000fe2000f8e18ff */
[----:B------:R-:W-:-:S04]  /*8e60*/  DEPBAR.LE SB0, 0x0 ;  /* 0x000080000000791a */ /* 0x000fc80000000000 */
[----:B------:R-:W-:-:S04]  /*8e70*/  UIADD3 UR4, UPT, UPT, UR4, 0x80, URZ ;  /* 0x0000008004047890 */ /* 0x000fc8000fffe0ff */
[----:B------:R-:W-:-:S09]  /*8e80*/  UPRMT UR4, UR37, 0x654, UR4 ;  /* 0x0000065425047896 */ /* 0x000fd20008000004 */
[----:B------:R-:W-:Y:S01]  /*8e90*/  SYNCS.ARRIVE.TRANS64.RED.A1T0 RZ, [UR4], RZ ;  /* 0x000000ffffff79a7 */ /* 0x000fe20008100404 */
[----:B------:R-:W-:Y:S05]  /*8ea0*/  EXIT ;  /* 0x000000000000794d */ /* 0x000fea0003800000 */
.L_x_19:
[----:B--2---:R2:W1:Y:S02]  /*8eb0*/  SYNCS.PHASECHK.TRANS64.TRYWAIT P0, [R2+URZ+0x120], R3 ;  /* 0x00012003020075a7 */ /* 0x00446400080011ff */
[----:B-1----:R-:W-:Y:S05]  /*8ec0*/  @!P0 NANOSLEEP.SYNCS 0x989680 ;  /* 0x009896800000895d */ /* 0x002fea0003900000 */
[----:B------:R-:W1:Y:S02]  /*8ed0*/  @!P0 SYNCS.PHASECHK.TRANS64 P0, [R2+URZ+0x120], R3 ;  /* 0x00012003020085a7 */ /* 0x000e6400080010ff */
[----:B-1----:R-:W-:Y:S05]  /*8ee0*/  @!P0 BRA `(.L_x_19) ;  /* 0xfffffffc00f08947 */ /* 0x002fea000383ffff */
[----:B------:R-:W-:Y:S05]  /*8ef0*/  BRA `(.L_x_133) ;  /* 0xffffff8400c87947 */ /* 0x000fea000383ffff */
.L_x_22:
[----:B-1----:R-:W-:-:S07]  /*8f00*/  MOV R2, UR33 ;  /* 0x0000002100027c02 */ /* 0x002fce0008000f00 */
.L_x_134:
[----:B-1----:R1:W2:Y:S02]  /*8f10*/  SYNCS.PHASECHK.TRANS64.TRYWAIT P0, [R2+URZ+0x30], R4 ;  /* 0x00003004020075a7 */ /* 0x0022a400080011ff */
[----:B--2---:R-:W-:Y:S05]  /*8f20*/  @!P0 NANOSLEEP.SYNCS 0x989680 ;  /* 0x009896800000895d */ /* 0x004fea0003900000 */
[----:B------:R-:W2:Y:S02]  /*8f30*/  @!P0 SYNCS.PHASECHK.TRANS64 P0, [R2+URZ+0x30], R4 ;  /* 0x00003004020085a7 */ /* 0x000ea400080010ff */
[----:B--2---:R-:W-:Y:S05]  /*8f40*/  @!P0 BRA `(.L_x_134) ;  /* 0xfffffffc00f08947 */ /* 0x004fea000383ffff */
[----:B------:R-:W-:Y:S05]  /*8f50*/  BRA `(.L_x_21) ;  /* 0xffffff88001c7947 */ /* 0x000fea000383ffff */
.L_x_28:
[----:B-1----:R-:W-:-:S07]  /*8f60*/  MOV R2, UR25 ;  /* 0x0000001900027c02 */ /* 0x002fce0008000f00 */
.L_x_135:
[----:B-1----:R1:W2:Y:S02]  /*8f70*/  SYNCS.PHASECHK.TRANS64.TRYWAIT P0, [R2+URZ+0x30], R4 ;  /* 0x00003004020075a7 */ /* 0x0022a400080011ff */
[----:B--2---:R-:W-:Y:S05]  /*8f80*/  @!P0 NANOSLEEP.SYNCS 0x989680 ;  /* 0x009896800000895d */ /* 0x004fea0003900000 */
[----:B------:R-:W2:Y:S02]  /*8f90*/  @!P0 SYNCS.PHASECHK.TRANS64 P0, [R2+URZ+0x30], R4 ;  /* 0x00003004020085a7 */ /* 0x000ea400080010ff */
[----:B--2---:R-:W-:Y:S05]  /*8fa0*/  @!P0 BRA `(.L_x_135) ;  /* 0xfffffffc00f08947 */ /* 0x004fea000383ffff */
[----:B------:R-:W-:Y:S05]  /*8fb0*/  BRA `(.L_x_27) ;  /* 0xffffff8800d87947 */ /* 0x000fea000383ffff */
.L_x_32:
[----:B-1----:R1:W2:Y:S02]  /*8fc0*/  SYNCS.PHASECHK.TRANS64.TRYWAIT P0, [R2+URZ+0xb0], R3 ;  /* 0x0000b003020075a7 */ /* 0x0022a400080011ff */
[----:B--2---:R-:W-:Y:S05]  /*8fd0*/  @!P0 NANOSLEEP.SYNCS 0x989680 ;  /* 0x009896800000895d */ /* 0x004fea0003900000 */
[----:B------:R-:W2:Y:S02]  /*8fe0*/  @!P0 SYNCS.PHASECHK.TRANS64 P0, [R2+URZ+0xb0], R3 ;  /* 0x0000b003020085a7 */ /* 0x000ea400080010ff */
[----:B--2---:R-:W-:Y:S05]  /*8ff0*/  @!P0 BRA `(.L_x_32) ;  /* 0xfffffffc00f08947 */ /* 0x004fea000383ffff */
[----:B------:R-:W-:Y:S05]  /*9000*/  BRA `(.L_x_136) ;  /* 0xffffff8c00787947 */ /* 0x000fea000383ffff */
.L_x_36:
[----:B----4-:R-:W-:-:S07]  /*9010*/  MOV R0, UR5 ;  /* 0x0000000500007c02 */ /* 0x010fce0008000f00 */
.L_x_137:
[----:B-1----:R1:W2:Y:S02]  /*9020*/  SYNCS.PHASECHK.TRANS64.TRYWAIT P0, [R0+URZ], R2 ;  /* 0x00000002000075a7 */ /* 0x0022a400080011ff */
[----:B--2---:R-:W-:Y:S05]  /*9030*/  @!P0 NANOSLEEP.SYNCS 0x989680 ;  /* 0x009896800000895d */ /* 0x004fea0003900000 */
[----:B------:R-:W2:Y:S02]  /*9040*/  @!P0 SYNCS.PHASECHK.TRANS64 P0, [R0+URZ], R2 ;  /* 0x00000002000085a7 */ /* 0x000ea400080010ff */
[----:B--2---:R-:W-:Y:S05]  /*9050*/  @!P0 BRA `(.L_x_137) ;  /* 0xfffffffc00f08947 */ /* 0x004fea000383ffff */
[----:B------:R-:W-:Y:S05]  /*9060*/  BRA `(.L_x_138) ;  /* 0xffffff9000e87947 */ /* 0x000fea000383ffff */
.L_x_37:
[----:B----4-:R-:W-:-:S07]  /*9070*/  MOV R0, UR5 ;  /* 0x0000000500007c02 */ /* 0x010fce0008000f00 */
.L_x_139:
[----:B-1----:R1:W2:Y:S02]  /*9080*/  SYNCS.PHASECHK.TRANS64.TRYWAIT P0, [R0+URZ], R3 ;  /* 0x00000003000075a7 */ /* 0x0022a400080011ff */
[----:B--2---:R-:W-:Y:S05]  /*9090*/  @!P0 NANOSLEEP.SYNCS 0x989680 ;  /* 0x009896800000895d */ /* 0x004fea0003900000 */
[----:B------:R-:W2:Y:S02]  /*90a0*/  @!P0 SYNCS.PHASECHK.TRANS64 P0, [R0+URZ], R3 ;  /* 0x00000003000085a7 */ /* 0x000ea400080010ff */
[----:B--2---:R-:W-:Y:S05]  /*90b0*/  @!P0 BRA `(.L_x_139) ;  /* 0xfffffffc00f08947 */ /* 0x004fea000383ffff */
[----:B------:R-:W-:Y:S05]  /*90c0*/  BRA `(.L_x_140) ;  /* 0xffffff9000f47947 */ /* 0x000fea000383ffff */
.L_x_38:
[----:B----4-:R-:W-:-:S07]  /*90d0*/  MOV R0, UR5 ;  /* 0x0000000500007c02 */ /* 0x010fce0008000f00 */
.L_x_141:
[----:B-1----:R1:W2:Y:S02]  /*90e0*/  SYNCS.PHASECHK.TRANS64.TRYWAIT P0, [R0+URZ], R3 ;  /* 0x00000003000075a7 */ /* 0x0022a400080011ff */
[----:B--2---:R-:W-:Y:S05]  /*90f0*/  @!P0 NANOSLEEP.SYNCS 0x989680 ;  /* 0x009896800000895d */ /* 0x004fea0003900000 */
[----:B------:R-:W2:Y:S02]  /*9100*/  @!P0 SYNCS.PHASECHK.TRANS64 P0, [R0+URZ], R3 ;  /* 0x00000003000085a7 */ /* 0x000ea400080010ff */
[----:B--2---:R-:W-:Y:S05]  /*9110*/  @!P0 BRA `(.L_x_141) ;  /* 0xfffffffc00f08947 */ /* 0x004fea000383ffff */
[----:B------:R-:W-:Y:S05]  /*9120*/  BRA `(.L_x_142) ;  /* 0xffffff9400007947 */ /* 0x000fea000383ffff */
.L_x_39:
[----:B----4-:R-:W-:-:S07]  /*9130*/  MOV R0, UR5 ;  /* 0x0000000500007c02 */ /* 0x010fce0008000f00 */
.L_x_143:
[----:B-1----:R1:W2:Y:S02]  /*9140*/  SYNCS.PHASECHK.TRANS64.TRYWAIT P0, [R0+URZ], R3 ;  /* 0x00000003000075a7 */ /* 0x0022a400080011ff */
[----:B--2---:R-:W-:Y:S05]  /*9150*/  @!P0 NANOSLEEP.SYNCS 0x989680 ;  /* 0x009896800000895d */ /* 0x004fea0003900000 */
[----:B------:R-:W2:Y:S02]  /*9160*/  @!P0 SYNCS.PHASECHK.TRANS64 P0, [R0+URZ], R3 ;  /* 0x00000003000085a7 */ /* 0x000ea400080010ff */
[----:B--2---:R-:W-:Y:S05]  /*9170*/  @!P0 BRA `(.L_x_143) ;  /* 0xfffffffc00f08947 */ /* 0x004fea000383ffff */
[----:B------:R-:W-:Y:S05]  /*9180*/  BRA `(.L_x_144) ;  /* 0xffffff94000c7947 */ /* 0x000fea000383ffff */
.L_x_40:
[----:B----4-:R-:W-:-:S07]  /*9190*/  MOV R0, UR5 ;  /* 0x0000000500007c02 */ /* 0x010fce0008000f00 */
.L_x_145:
[----:B-1----:R1:W2:Y:S02]  /*91a0*/  SYNCS.PHASECHK.TRANS64.TRYWAIT P0, [R0+URZ], R3 ;  /* 0x00000003000075a7 */ /* 0x0022a400080011ff */
[----:B--2---:R-:W-:Y:S05]  /*91b0*/  @!P0 NANOSLEEP.SYNCS 0x989680 ;  /* 0x009896800000895d */ /* 0x004fea0003900000 */
[----:B------:R-:W2:Y:S02]  /*91c0*/  @!P0 SYNCS.PHASECHK.TRANS64 P0, [R0+URZ], R3 ;  /* 0x00000003000085a7 */ /* 0x000ea400080010ff */
[----:B--2---:R-:W-:Y:S05]  /*91d0*/  @!P0 BRA `(.L_x_145) ;  /* 0xfffffffc00f08947 */ /* 0x004fea000383ffff */
[----:B------:R-:W-:Y:S05]  /*91e0*/  BRA `(.L_x_146) ;  /* 0xffffff9400187947 */ /* 0x000fea000383ffff */
.L_x_43:
[----:B-1----:R1:W2:Y:S02]  /*91f0*/  SYNCS.PHASECHK.TRANS64.TRYWAIT P0, [R0+URZ+0x110], R4 ;  /* 0x00011004000075a7 */ /* 0x0022a400080011ff */
[----:B--2---:R-:W-:Y:S05]  /*9200*/  @!P0 NANOSLEEP.SYNCS 0x989680 ;  /* 0x009896800000895d */ /* 0x004fea0003900000 */
[----:B------:R-:W2:Y:S02]  /*9210*/  @!P0 SYNCS.PHASECHK.TRANS64 P0, [R0+URZ+0x110], R4 ;  /* 0x00011004000085a7 */ /* 0x000ea400080010ff */
[----:B--2---:R-:W-:Y:S05]  /*9220*/  @!P0 BRA `(.L_x_43) ;  /* 0xfffffffc00f08947 */ /* 0x004fea000383ffff */
[----:B------:R-:W-:Y:S05]  /*9230*/  BRA `(.L_x_147) ;  /* 0xffffff9400747947 */ /* 0x000fea000383ffff */
.L_x_44:
[----:B------:R-:W-:-:S07]  /*9240*/  MOV R0, UR5 ;  /* 0x0000000500007c02 */ /* 0x000fce0008000f00 */
.L_x_148:
[----:B-1----:R1:W2:Y:S02]  /*9250*/  SYNCS.PHASECHK.TRANS64.TRYWAIT P0, [R0+URZ+0xc0], R5 ;  /* 0x0000c005000075a7 */ /* 0x0022a400080011ff */
[----:B--2---:R-:W-:Y:S05]  /*9260*/  @!P0 NANOSLEEP.SYNCS 0x989680 ;  /* 0x009896800000895d */ /* 0x004fea0003900000 */
[----:B------:R-:W2:Y:S02]  /*9270*/  @!P0 SYNCS.PHASECHK.TRANS64 P0, [R0+URZ+0xc0], R5 ;  /* 0x0000c005000085a7 */ /* 0x000ea400080010ff */
[----:B--2---:R-:W-:Y:S05]  /*9280*/  @!P0 BRA `(.L_x_148) ;  /* 0xfffffffc00f08947 */ /* 0x004fea000383ffff */
[----:B------:R-:W-:Y:S05]  /*9290*/  BRA `(.L_x_149) ;  /* 0xffffff9400847947 */ /* 0x000fea000383ffff */
.L_x_45:
[----:B-1----:R1:W2:Y:S02]  /*92a0*/  SYNCS.PHASECHK.TRANS64.TRYWAIT P1, [R0+URZ+0xb0], R4 ;  /* 0x0000b004000075a7 */ /* 0x0022a400080211ff */
[----:B--2---:R-:W-:Y:S05]  /*92b0*/  @!P1 NANOSLEEP.SYNCS 0x989680 ;  /* 0x009896800000995d */ /* 0x004fea0003900000 */
[----:B------:R-:W2:Y:S02]  /*92c0*/  @!P1 SYNCS.PHASECHK.TRANS64 P1, [R0+URZ+0xb0], R4 ;  /* 0x0000b004000095a7 */ /* 0x000ea400080210ff */
[----:B--2---:R-:W-:Y:S05]  /*92d0*/  @!P1 BRA `(.L_x_45) ;  /* 0xfffffffc00f09947 */ /* 0x004fea000383ffff */
[----:B------:R-:W-:Y:S05]  /*92e0*/  BRA `(.L_x_150) ;  /* 0xffffff9400b47947 */ /* 0x000fea000383ffff */
.L_x_48:
[----:B------:R-:W-:-:S07]  /*92f0*/  MOV R0, UR5 ;  /* 0x0000000500007c02 */ /* 0x000fce0008000f00 */
.L_x_151:
[----:B-1----:R1:W2:Y:S02]  /*9300*/  SYNCS.PHASECHK.TRANS64.TRYWAIT P0, [R0+URZ+0xc0], R2 ;  /* 0x0000c002000075a7 */ /* 0x0022a400080011ff */
[----:B--2---:R-:W-:Y:S05]  /*9310*/  @!P0 NANOSLEEP.SYNCS 0x989680 ;  /* 0x009896800000895d */ /* 0x004fea0003900000 */
[----:B------:R-:W2:Y:S02]  /*9320*/  @!P0 SYNCS.PHASECHK.TRANS64 P0, [R0+URZ+0xc0], R2 ;  /* 0x0000c002000085a7 */ /* 0x000ea400080010ff */
[----:B--2---:R-:W-:Y:S05]  /*9330*/  @!P0 BRA `(.L_x_151) ;  /* 0xfffffffc00f08947 */ /* 0x004fea000383ffff */
[----:B------:R-:W-:Y:S05]  /*9340*/  BRA `(.L_x_47) ;  /* 0xffffff9800087947 */ /* 0x000fea000383ffff */
.L_x_55:
[----:B-1----:R1:W2:Y:S02]  /*9350*/  SYNCS.PHASECHK.TRANS64.TRYWAIT P1, [R0+URZ+0xb0], R2 ;  /* 0x0000b002000075a7 */ /* 0x0022a400080211ff */
[----:B--2---:R-:W-:Y:S05]  /*9360*/  @!P1 NANOSLEEP.SYNCS 0x989680 ;  /* 0x009896800000995d */ /* 0x004fea0003900000 */
[----:B------:R-:W2:Y:S02]  /*9370*/  @!P1 SYNCS.PHASECHK.TRANS64 P1, [R0+URZ+0xb0], R2 ;  /* 0x0000b002000095a7 */ /* 0x000ea400080210ff */
[----:B--2---:R-:W-:Y:S05]  /*9380*/  @!P1 BRA `(.L_x_55) ;  /* 0xfffffffc00f09947 */ /* 0x004fea000383ffff */
[----:B------:R-:W-:Y:S05]  /*9390*/  BRA `(.L_x_152) ;  /* 0xffffff9c00787947 */ /* 0x000fea000383ffff */
.L_x_56:
[----:B------:R-:W-:-:S07]  /*93a0*/  MOV R2, UR7 ;  /* 0x0000000700027c02 */ /* 0x000fce0008000f00 */
.L_x_153:
[----:B-1----:R1:W2:Y:S02]  /*93b0*/  SYNCS.PHASECHK.TRANS64.TRYWAIT P0, [R2+URZ+0xf0], R0 ;  /* 0x0000f000020075a7 */ /* 0x0022a400080011ff */
[----:B--2---:R-:W-:Y:S05]  /*93c0*/  @!P0 NANOSLEEP.SYNCS 0x989680 ;  /* 0x009896800000895d */ /* 0x004fea0003900000 */
[----:B------:R-:W2:Y:S02]  /*93d0*/  @!P0 SYNCS.PHASECHK.TRANS64 P0, [R2+URZ+0xf0], R0 ;  /* 0x0000f000020085a7 */ /* 0x000ea400080010ff */
[----:B--2---:R-:W-:Y:S05]  /*93e0*/  @!P0 BRA `(.L_x_153) ;  /* 0xfffffffc00f08947 */ /* 0x004fea000383ffff */
[----:B------:R-:W-:Y:S05]  /*93f0*/  BRA `(.L_x_154) ;  /* 0xffffff9c00b07947 */ /* 0x000fea000383ffff */
.L_x_59:
[----:B------:R-:W-:Y:S07]  /*9400*/  MOV R0, UR6 ;  /* 0x0000000600007c02 */ /* 0x000fee0008000f00 */
.L_x_155:
[----:B-1----:R1:W2:Y:S02]  /*9410*/  SYNCS.PHASECHK.TRANS64.TRYWAIT P0, [R0+URZ], R2 ;  /* 0x00000002000075a7 */ /* 0x0022a400080011ff */
[----:B--2---:R-:W-:Y:S05]  /*9420*/  @!P0 NANOSLEEP.SYNCS 0x989680 ;  /* 0x009896800000895d */ /* 0x004fea0003900000 */
[----:B------:R-:W2:Y:S02]  /*9430*/  @!P0 SYNCS.PHASECHK.TRANS64 P0, [R0+URZ], R2 ;  /* 0x00000002000085a7 */ /* 0x000ea400080010ff */
[----:B--2---:R-:W-:Y:S05]  /*9440*/  @!P0 BRA `(.L_x_155) ;  /* 0xfffffffc00f08947 */ /* 0x004fea000383ffff */
[----:B------:R-:W-:Y:S05]  /*9450*/  BRA `(.L_x_58) ;  /* 0xffffff9c00cc7947 */ /* 0x000fea000383ffff */
.L_x_62:
[----:B------:R-:W-:-:S07]  /*9460*/  MOV R0, UR6 ;  /* 0x0000000600007c02 */ /* 0x000fce0008000f00 */
.L_x_156:
[----:B--2---:R2:W4:Y:S02]  /*9470*/  SYNCS.PHASECHK.TRANS64.TRYWAIT P0, [R0+URZ], R2 ;  /* 0x00000002000075a7 */ /* 0x00452400080011ff */
[----:B----4-:R-:W-:Y:S05]  /*9480*/  @!P0 NANOSLEEP.SYNCS 0x989680 ;  /* 0x009896800000895d */ /* 0x010fea0003900000 */
[----:B------:R-:W4:Y:S02]  /*9490*/  @!P0 SYNCS.PHASECHK.TRANS64 P0, [R0+URZ], R2 ;  /* 0x00000002000085a7 */ /* 0x000f2400080010ff */
[----:B----4-:R-:W-:Y:S05]  /*94a0*/  @!P0 BRA `(.L_x_156) ;  /* 0xfffffffc00f08947 */ /* 0x010fea000383ffff */
[----:B------:R-:W-:Y:S05]  /*94b0*/  BRA `(.L_x_157) ;  /* 0xffffffa000a87947 */ /* 0x000fea000383ffff */
.L_x_63:
[----:B------:R-:W-:-:S07]  /*94c0*/  MOV R0, UR6 ;  /* 0x0000000600007c02 */ /* 0x000fce0008000f00 */
.L_x_158:
[----:B-1----:R1:W2:Y:S02]  /*94d0*/  SYNCS.PHASECHK.TRANS64.TRYWAIT P0, [R0+URZ], R3 ;  /* 0x00000003000075a7 */ /* 0x0022a400080011ff */
[----:B--2---:R-:W-:Y:S05]  /*94e0*/  @!P0 NANOSLEEP.SYNCS 0x989680 ;  /* 0x009896800000895d */ /* 0x004fea0003900000 */
[----:B------:R-:W2:Y:S02]  /*94f0*/  @!P0 SYNCS.PHASECHK.TRANS64 P0, [R0+URZ], R3 ;  /* 0x00000003000085a7 */ /* 0x000ea400080010ff */
[----:B--2---:R-:W-:Y:S05]  /*9500*/  @!P0 BRA `(.L_x_158) ;  /* 0xfffffffc00f08947 */ /* 0x004fea000383ffff */
[----:B------:R-:W-:Y:S05]  /*9510*/  BRA `(.L_x_159) ;  /* 0xffffffa000b47947 */ /* 0x000fea000383ffff */
.L_x_64:
[----:B------:R-:W-:-:S07]  /*9520*/  MOV R0, UR6 ;  /* 0x0000000600007c02 */ /* 0x000fce0008000f00 */
.L_x_160:
[----:B-1----:R1:W2:Y:S02]  /*9530*/  SYNCS.PHASECHK.TRANS64.TRYWAIT P0, [R0+URZ], R3 ;  /* 0x00000003000075a7 */ /* 0x0022a400080011ff */
[----:B--2---:R-:W-:Y:S05]  /*9540*/  @!P0 NANOSLEEP.SYNCS 0x989680 ;  /* 0x009896800000895d */ /* 0x004fea0003900000 */
[----:B------:R-:W2:Y:S02]  /*9550*/  @!P0 SYNCS.PHASECHK.TRANS64 P0, [R0+URZ], R3 ;  /* 0x00000003000085a7 */ /* 0x000ea400080010ff */
[----:B--2---:R-:W-:Y:S05]  /*9560*/  @!P0 BRA `(.L_x_160) ;  /* 0xfffffffc00f08947 */ /* 0x004fea000383ffff */
[----:B------:R-:W-:Y:S05]  /*9570*/  BRA `(.L_x_161) ;  /* 0xffffffa000c07947 */ /* 0x000fea000383ffff */
.L_x_65:
[----:B-1----:R-:W-:-:S07]  /*9580*/  MOV R0, UR7 ;  /* 0x0000000700007c02 */ /* 0x002fce0008000f00 */
.L_x_162:
[----:B-1----:R1:W2:Y:S02]  /*9590*/  SYNCS.PHASECHK.TRANS64.TRYWAIT P0, [R0+URZ], R2 ;  /* 0x00000002000075a7 */ /* 0x0022a400080011ff */
[----:B--2---:R-:W-:Y:S05]  /*95a0*/  @!P0 NANOSLEEP.SYNCS 0x989680 ;  /* 0x009896800000895d */ /* 0x004fea0003900000 */
[----:B------:R-:W2:Y:S02]  /*95b0*/  @!P0 SYNCS.PHASECHK.TRANS64 P0, [R0+URZ], R2 ;  /* 0x00000002000085a7 */ /* 0x000ea400080010ff */
[----:B--2---:R-:W-:Y:S05]  /*95c0*/  @!P0 BRA `(.L_x_162) ;  /* 0xfffffffc00f08947 */ /* 0x004fea000383ffff */
[----:B------:R-:W-:Y:S05]  /*95d0*/  BRA `(.L_x_163) ;  /* 0xffffffa000cc7947 */ /* 0x000fea000383ffff */
.L_x_70:
[----:B--2---:R2:W3:Y:S02]  /*95e0*/  SYNCS.PHASECHK.TRANS64.TRYWAIT P0, [R0+URZ+0xb0], R2 ;  /* 0x0000b002000075a7 */ /* 0x0044e400080011ff */
[----:B---3--:R-:W-:Y:S05]  /*95f0*/  @!P0 NANOSLEEP.SYNCS 0x989680 ;  /* 0x009896800000895d */ /* 0x008fea0003900000 */
[----:B------:R-:W3:Y:S02]  /*9600*/  @!P0 SYNCS.PHASECHK.TRANS64 P0, [R0+URZ+0xb0], R2 ;  /* 0x0000b002000085a7 */ /* 0x000ee400080010ff */
[----:B---3--:R-:W-:Y:S05]  /*9610*/  @!P0 BRA `(.L_x_70) ;  /* 0xfffffffc00f08947 */ /* 0x008fea000383ffff */
[----:B------:R-:W-:Y:S05]  /*9620*/  BRA `(.L_x_164) ;  /* 0xffffffa400d87947 */ /* 0x000fea000383ffff */
.L_x_73:
[----:B------:R-:W-:Y:S07]  /*9630*/  MOV R0, UR7 ;  /* 0x0000000700007c02 */ /* 0x000fee0008000f00 */
.L_x_165:
[----:B--2---:R2:W3:Y:S02]  /*9640*/  SYNCS.PHASECHK.TRANS64.TRYWAIT P0, [R0+URZ+0xa8], R2 ;  /* 0x0000a802000075a7 */ /* 0x0044e400080011ff */
[----:B---3--:R-:W-:Y:S05]  /*9650*/  @!P0 NANOSLEEP.SYNCS 0x989680 ;  /* 0x009896800000895d */ /* 0x008fea0003900000 */
[----:B------:R-:W3:Y:S02]  /*9660*/  @!P0 SYNCS.PHASECHK.TRANS64 P0, [R0+URZ+0xa8], R2 ;  /* 0x0000a802000085a7 */ /* 0x000ee400080010ff */
[----:B---3--:R-:W-:Y:S05]  /*9670*/  @!P0 BRA `(.L_x_165) ;  /* 0xfffffffc00f08947 */ /* 0x008fea000383ffff */
[----:B------:R-:W-:Y:S05]  /*9680*/  BRA `(.L_x_72) ;  /* 0xffffffa800b87947 */ /* 0x000fea000383ffff */
.L_x_76:
[----:B------:R-:W-:Y:S07]  /*9690*/  MOV R0, UR7 ;  /* 0x0000000700007c02 */ /* 0x000fee0008000f00 */
.L_x_166:
[----:B-1----:R1:W2:Y:S02]  /*96a0*/  SYNCS.PHASECHK.TRANS64.TRYWAIT P0, [R0+URZ+0x80], R14 ;  /* 0x0000800e000075a7 */ /* 0x0022a400080011ff */
[----:B--2---:R-:W-:Y:S05]  /*96b0*/  @!P0 NANOSLEEP.SYNCS 0x989680 ;  /* 0x009896800000895d */ /* 0x004fea0003900000 */
[----:B------:R-:W2:Y:S02]  /*96c0*/  @!P0 SYNCS.PHASECHK.TRANS64 P0, [R0+URZ+0x80], R14 ;  /* 0x0000800e000085a7 */ /* 0x000ea400080010ff */
[----:B--2---:R-:W-:Y:S05]  /*96d0*/  @!P0 BRA `(.L_x_166) ;  /* 0xfffffffc00f08947 */ /* 0x004fea000383ffff */
[----:B------:R-:W-:Y:S05]  /*96e0*/  BRA `(.L_x_167) ;  /* 0xffffffac00307947 */ /* 0x000fea000383ffff */
.L_x_77:
[----:B------:R-:W-:Y:S07]  /*96f0*/  MOV R0, UR7 ;  /* 0x0000000700007c02 */ /* 0x000fee0008000f00 */
.L_x_168:
[----:B-1----:R1:W2:Y:S02]  /*9700*/  SYNCS.PHASECHK.TRANS64.TRYWAIT P0, [R0+URZ+0x88], R14 ;  /* 0x0000880e000075a7 */ /* 0x0022a400080011ff */
[----:B--2---:R-:W-:Y:S05]  /*9710*/  @!P0 NANOSLEEP.SYNCS 0x989680 ;  /* 0x009896800000895d */ /* 0x004fea0003900000 */
[----:B------:R-:W2:Y:S02]  /*9720*/  @!P0 SYNCS.PHASECHK.TRANS64 P0, [R0+URZ+0x88], R14 ;  /* 0x0000880e000085a7 */ /* 0x000ea400080010ff */
[----:B--2---:R-:W-:Y:S05]  /*9730*/  @!P0 BRA `(.L_x_168) ;  /* 0xfffffffc00f08947 */ /* 0x004fea000383ffff */
[----:B------:R-:W-:Y:S05]  /*9740*/  BRA `(.L_x_169) ;  /* 0xffffffac00687947 */ /* 0x000fea000383ffff */
.L_x_78:
[----:B------:R-:W-:Y:S07]  /*9750*/  MOV R0, UR7 ;  /* 0x0000000700007c02 */ /* 0x000fee0008000f00 */
.L_x_170:
[----:B-1----:R1:W2:Y:S02]  /*9760*/  SYNCS.PHASECHK.TRANS64.TRYWAIT P0, [R0+URZ+0x90], R14 ;  /* 0x0000900e000075a7 */ /* 0x0022a400080011ff */
[----:B--2---:R-:W-:Y:S05]  /*9770*/  @!P0 NANOSLEEP.SYNCS 0x989680 ;  /* 0x009896800000895d */ /* 0x004fea0003900000 */
[----:B------:R-:W2:Y:S02]  /*9780*/  @!P0 SYNCS.PHASECHK.TRANS64 P0, [R0+URZ+0x90], R14 ;  /* 0x0000900e000085a7 */ /* 0x000ea400080010ff */
[----:B--2---:R-:W-:Y:S05]  /*9790*/  @!P0 BRA `(.L_x_170) ;  /* 0xfffffffc00f08947 */ /* 0x004fea000383ffff */
[----:B------:R-:W-:Y:S05]  /*97a0*/  BRA `(.L_x_171) ;  /* 0xffffffac00ac7947 */ /* 0x000fea000383ffff */
.L_x_79:
[----:B------:R-:W-:Y:S07]  /*97b0*/  MOV R0, UR7 ;  /* 0x0000000700007c02 */ /* 0x000fee0008000f00 */
.L_x_172:
[----:B-1----:R1:W2:Y:S02]  /*97c0*/  SYNCS.PHASECHK.TRANS64.TRYWAIT P0, [R0+URZ+0x98], R14 ;  /* 0x0000980e000075a7 */ /* 0x0022a400080011ff */
[----:B--2---:R-:W-:Y:S05]  /*97d0*/  @!P0 NANOSLEEP.SYNCS 0x989680 ;  /* 0x009896800000895d */ /* 0x004fea0003900000 */
[----:B------:R-:W2:Y:S02]  /*97e0*/  @!P0 SYNCS.PHASECHK.TRANS64 P0, [R0+URZ+0x98], R14 ;  /* 0x0000980e000085a7 */ /* 0x000ea400080010ff */
[----:B--2---:R-:W-:Y:S05]  /*97f0*/  @!P0 BRA `(.L_x_172) ;  /* 0xfffffffc00f08947 */ /* 0x004fea000383ffff */
[----:B------:R-:W-:Y:S05]  /*9800*/  BRA `(.L_x_173) ;  /* 0xffffffb000307947 */ /* 0x000fea000383ffff */
.L_x_81:
[----:B------:R-:W-:-:S07]  /*9810*/  MOV R0, UR7 ;  /* 0x0000000700007c02 */ /* 0x000fce0008000f00 */
.L_x_174:
[----:B-1----:R1:W3:Y:S02]  /*9820*/  SYNCS.PHASECHK.TRANS64.TRYWAIT P0, [R0+URZ+0x80], R2 ;  /* 0x00008002000075a7 */ /* 0x0022e400080011ff */
[----:B---3--:R-:W-:Y:S05]  /*9830*/  @!P0 NANOSLEEP.SYNCS 0x989680 ;  /* 0x009896800000895d */ /* 0x008fea0003900000 */
[----:B------:R-:W3:Y:S02]  /*9840*/  @!P0 SYNCS.PHASECHK.TRANS64 P0, [R0+URZ+0x80], R2 ;  /* 0x00008002000085a7 */ /* 0x000ee400080010ff */
[----:B---3--:R-:W-:Y:S05]  /*9850*/  @!P0 BRA `(.L_x_174) ;  /* 0xfffffffc00f08947 */ /* 0x008fea000383ffff */
[----:B------:R-:W-:Y:S05]  /*9860*/  BRA `(.L_x_175) ;  /* 0xffffffb000a07947 */ /* 0x000fea000383ffff */
.L_x_82:
[----:B-1----:R-:W-:-:S07]  /*9870*/  MOV R0, UR7 ;  /* 0x0000000700007c02 */ /* 0x002fce0008000f00 */
.L_x_176:
[----:B-1----:R1:W3:Y:S02]  /*9880*/  SYNCS.PHASECHK.TRANS64.TRYWAIT P0, [R0+URZ+0x88], R2 ;  /* 0x00008802000075a7 */ /* 0x0022e400080011ff */
[----:B---3--:R-:W-:Y:S05]  /*9890*/  @!P0 NANOSLEEP.SYNCS 0x989680 ;  /* 0x009896800000895d */ /* 0x008fea0003900000 */
[----:B------:R-:W3:Y:S02]  /*98a0*/  @!P0 SYNCS.PHASECHK.TRANS64 P0, [R0+URZ+0x88], R2 ;  /* 0x00008802000085a7 */ /* 0x000ee400080010ff */
[----:B---3--:R-:W-:Y:S05]  /*98b0*/  @!P0 BRA `(.L_x_176) ;  /* 0xfffffffc00f08947 */ /* 0x008fea000383ffff */
[----:B------:R-:W-:Y:S05]  /*98c0*/  BRA `(.L_x_177) ;  /* 0xffffffb000907947 */ /* 0x000fea000383ffff */
.L_x_83:
[----:B-1----:R-:W-:-:S07]  /*98d0*/  MOV R0, UR7 ;  /* 0x0000000700007c02 */ /* 0x002fce0008000f00 */
.L_x_178:
[----:B-1----:R1:W3:Y:S02]  /*98e0*/  SYNCS.PHASECHK.TRANS64.TRYWAIT P0, [R0+URZ+0x90], R2 ;  /* 0x00009002000075a7 */ /* 0x0022e400080011ff */
[----:B---3--:R-:W-:Y:S05]  /*98f0*/  @!P0 NANOSLEEP.SYNCS 0x989680 ;  /* 0x009896800000895d */ /* 0x008fea0003900000 */
[----:B------:R-:W3:Y:S02]  /*9900*/  @!P0 SYNCS.PHASECHK.TRANS64 P0, [R0+URZ+0x90], R2 ;  /* 0x00009002000085a7 */ /* 0x000ee400080010ff */
[----:B---3--:R-:W-:Y:S05]  /*9910*/  @!P0 BRA `(.L_x_178) ;  /* 0xfffffffc00f08947 */ /* 0x008fea000383ffff */
[----:B------:R-:W-:Y:S05]  /*9920*/  BRA `(.L_x_179) ;  /* 0xffffffb000807947 */ /* 0x000fea000383ffff */
.L_x_85:
[----:B--2---:R2:W4:Y:S02]  /*9930*/  SYNCS.PHASECHK.TRANS64.TRYWAIT P0, [R0+URZ+0xb0], R2 ;  /* 0x0000b002000075a7 */ /* 0x00452400080011ff */
[----:B----4-:R-:W-:Y:S05]  /*9940*/  @!P0 NANOSLEEP.SYNCS 0x989680 ;  /* 0x009896800000895d */ /* 0x010fea0003900000 */
[----:B------:R-:W4:Y:S02]  /*9950*/  @!P0 SYNCS.PHASECHK.TRANS64 P0, [R0+URZ+0xb0], R2 ;  /* 0x0000b002000085a7 */ /* 0x000f2400080010ff */
[----:B----4-:R-:W-:Y:S05]  /*9960*/  @!P0 BRA `(.L_x_85) ;  /* 0xfffffffc00f08947 */ /* 0x010fea000383ffff */
[----:B------:R-:W-:Y:S05]  /*9970*/  BRA `(.L_x_180) ;  /* 0xffffffb400487947 */ /* 0x000fea000383ffff */
.L_x_96:
[----:B-1----:R-:W-:Y:S04]  /*9980*/  MOV R2, UR48 ;  /* 0x0000003000027c02 */ /* 0x002fe80008000f00 */
[----:B------:R1:W3:Y:S03]  /*9990*/  SYNCS.PHASECHK.TRANS64.TRYWAIT P1, [R2+URZ+0x60], R3 ;  /* 0x00006003020075a7 */ /* 0x0002e600080211ff */
[----:B---3--:R-:W-:Y:S05]  /*99a0*/  @!P1 NANOSLEEP.SYNCS 0x989680 ;  /* 0x009896800000995d */ /* 0x008fea0003900000 */
[----:B------:R-:W3:Y:S02]  /*99b0*/  @!P1 SYNCS.PHASECHK.TRANS64 P1, [R2+URZ+0x60], R3 ;  /* 0x00006003020095a7 */ /* 0x000ee400080210ff */
[----:B---3--:R-:W-:Y:S05]  /*99c0*/  @!P1 BRA `(.L_x_96) ;  /* 0xfffffffc00ec9947 */ /* 0x008fea000383ffff */
[----:B------:R-:W-:Y:S05]  /*99d0*/  BRA `(.L_x_95) ;  /* 0xffffffc000547947 */ /* 0x000fea000383ffff */
.L_x_98:
[----:B-1----:R1:W4:Y:S02]  /*99e0*/  SYNCS.PHASECHK.TRANS64.TRYWAIT P0, [R64+URZ+0xd0], R0 ;  /* 0x0000d000400075a7 */ /* 0x00232400080011ff */
[----:B----4-:R-:W-:Y:S05]  /*99f0*/  @!P0 NANOSLEEP.SYNCS 0x989680 ;  /* 0x009896800000895d */ /* 0x010fea0003900000 */
[----:B------:R-:W4:Y:S02]  /*9a00*/  @!P0 SYNCS.PHASECHK.TRANS64 P0, [R64+URZ+0xd0], R0 ;  /* 0x0000d000400085a7 */ /* 0x000f2400080010ff */
[----:B----4-:R-:W-:Y:S05]  /*9a10*/  @!P0 BRA `(.L_x_98) ;  /* 0xfffffffc00f08947 */ /* 0x010fea000383ffff */
[----:B------:R-:W-:Y:S05]  /*9a20*/  BRA `(.L_x_97) ;  /* 0xffffffc0007c7947 */ /* 0x000fea000383ffff */
.L_x_107:
[----:B--2---:R2:W4:Y:S02]  /*9a30*/  SYNCS.PHASECHK.TRANS64.TRYWAIT P0, [R2+URZ+0x60], R0 ;  /* 0x00006000020075a7 */ /* 0x00452400080011ff */
[----:B----4-:R-:W-:Y:S05]  /*9a40*/  @!P0 NANOSLEEP.SYNCS 0x989680 ;  /* 0x009896800000895d */ /* 0x010fea0003900000 */
[----:B------:R-:W4:Y:S02]  /*9a50*/  @!P0 SYNCS.PHASECHK.TRANS64 P0, [R2+URZ+0x60], R0 ;  /* 0x00006000020085a7 */ /* 0x000f2400080010ff */
[----:B----4-:R-:W-:Y:S05]  /*9a60*/  @!P0 BRA `(.L_x_107) ;  /* 0xfffffffc00f08947 */ /* 0x010fea000383ffff */
[----:B------:R-:W-:Y:S05]  /*9a70*/  BRA `(.L_x_106) ;  /* 0xffffffcc00587947 */ /* 0x000fea000383ffff */
.L_x_115:
[----:B--2---:R2:W4:Y:S02]  /*9a80*/  SYNCS.PHASECHK.TRANS64.TRYWAIT P0, [R0+URZ+0x60], R6 ;  /* 0x00006006000075a7 */ /* 0x00452400080011ff */
[----:B----4-:R-:W-:Y:S05]  /*9a90*/  @!P0 NANOSLEEP.SYNCS 0x989680 ;  /* 0x009896800000895d */ /* 0x010fea0003900000 */
[----:B------:R-:W4:Y:S02]  /*9aa0*/  @!P0 SYNCS.PHASECHK.TRANS64 P0, [R0+URZ+0x60], R6 ;  /* 0x00006006000085a7 */ /* 0x000f2400080010ff */
[----:B----4-:R-:W-:Y:S05]  /*9ab0*/  @!P0 BRA `(.L_x_115) ;  /* 0xfffffffc00f08947 */ /* 0x010fea000383ffff */
[----:B------:R-:W-:Y:S05]  /*9ac0*/  BRA `(.L_x_114) ;  /* 0xffffffd800587947 */ /* 0x000fea000383ffff */
.L_x_123:
[----:B--2---:R2:W4:Y:S02]  /*9ad0*/  SYNCS.PHASECHK.TRANS64.TRYWAIT P0, [R0+URZ+0x60], R5 ;  /* 0x00006005000075a7 */ /* 0x00452400080011ff */
[----:B----4-:R-:W-:Y:S05]  /*9ae0*/  @!P0 NANOSLEEP.SYNCS 0x989680 ;  /* 0x009896800000895d */ /* 0x010fea0003900000 */
[----:B------:R-:W4:Y:S02]  /*9af0*/  @!P0 SYNCS.PHASECHK.TRANS64 P0, [R0+URZ+0x60], R5 ;  /* 0x00006005000085a7 */ /* 0x000f2400080010ff */
[----:B----4-:R-:W-:Y:S05]  /*9b00*/  @!P0 BRA `(.L_x_123) ;  /* 0xfffffffc00f08947 */ /* 0x010fea000383ffff */
[----:B------:R-:W-:Y:S05]  /*9b10*/  BRA `(.L_x_122) ;  /* 0xffffffe400587947 */ /* 0x000fea000383ffff */
        .weak           $__internal_0_$__cuda_sm10x_tcgen05_guardrail_trap_col_being_dealloced_not_returned_by_alloc
        .type           $__internal_0_$__cuda_sm10x_tcgen05_guardrail_trap_col_being_dealloced_not_returned_by_alloc,@function
        .size           $__internal_0_$__cuda_sm10x_tcgen05_guardrail_trap_col_being_dealloced_not_returned_by_alloc,($__internal_1_$__cuda_sm10x_tcgen05_guardrail_trap_phase_invalid_during_alloc - $__internal_0_$__cuda_sm10x_tcgen05_guardrail_trap_col_being_dealloced_not_returned_by_alloc)
$__internal_0_$__cuda_sm10x_tcgen05_guardrail_trap_col_being_dealloced_not_returned_by_alloc:
[----:B------:R-:W-:Y:S05]  /*9b20*/  BPT.TRAP 0x1 ;  /* 0x000000040000795c */ /* 0x000fea0000300000 */
[----:B------:R-:W-:-:S04]  /*9b30*/  HFMA2 R3, -RZ, RZ, 0, 0 ;  /* 0x00000000ff037431 */ /* 0x000fc800000001ff */
[----:B------:R-:W-:Y:S05]  /*9b40*/  RET.REL.NODEC R2 `(_ZN7cutlass13device_kernelINS_4gemm6kernel13GemmUniversalIN4cute5tupleIJiiiiEEENS1_10collective13CollectiveMmaINS1_35MainloopSm100TmaUmmaWarpSpecializedILi6ELi2ELi4ENS5_IJNS4_1CILi1EEESB_SB_EEEEENS5_IJNSA_ILi128EEESE_NSA_ILi64EEEEEENS_10bfloat16_tENS5_IJSB_llEEESH_NS5_IJlSB_lEEENS4_8TiledMMAINS4_8MMA_AtomIJNS4_20SM100_MMA_F16BF16_SSISH_SH_fLi128ELi128ELNS4_4UMMA5MajorE1ELSO_0ELNSN_7ScaleInE0ELSP_0EEEEEENS4_6LayoutISC_NS5_IJNSA_ILi0EEEST_ST_EEEEENS5_IJNS4_10UnderscoreESW_SW_EEEEENS4_13SM90_TMA_LOADENS4_14ComposedLayoutINS4_7SwizzleILi3ELi4ELi3EEENS4_18smem_ptr_flag_bitsILi16EEENSS_INS5_IJSF_NSA_ILi8EEEEEENS5_IJSB_SF_EEEEEEEvNS4_8identityESZ_NS10_IS12_S14_NSS_INS5_IJS15_SF_EEENS5_IJSF_SB_EEEEEEEvS1A_EENS_8epilogue10collective18CollectiveEpilogueINS1G_23Sm100TmaWarpSpecializedILi4ELi2ELi32ELb1ELb0EEEJSG_NS5_IJNSS_ISE_SB_EENSS_INSA_ILi32EEESB_EEEEESH_SJ_SH_SJ_NS1G_6fusion15FusionCallbacksIS1K_NS1P_17LinearCombinationISH_fSH_fLNS_15FloatRoundStyleE2EEESG_S1O_JEEENS4_5SM1004TMEM4LOAD26SM100_TMEM_LOAD_32dp32b32xESZ_NS10_INS11_ILi2ELi4ELi3EEES14_NSS_INS5_IJS15_S1M_EEENS5_IJS1M_SB_EEEEEEENS4_39AutoVectorizingCopyWithAssumedAlignmentILi128EEENS4_14SM90_TMA_STOREES23_S25_S25_EEEvvEEEEvNT_6ParamsE) ;  /* 0xffffff64022c7950 */ /* 0x000fea0003c3ffff */
        .weak           $__internal_1_$__cuda_sm10x_tcgen05_guardrail_trap_phase_invalid_during_alloc
        .type           $__internal_1_$__cuda_sm10x_tcgen05_guardrail_trap_phase_invalid_during_alloc,@function
        .size           $__internal_1_$__cuda_sm10x_tcgen05_guardrail_trap_phase_invalid_during_alloc,($__internal_2_$__cuda_sm10x_tcgen05_guardrail_trap_unallocated_columns_being_dealloced - $__internal_1_$__cuda_sm10x_tcgen05_guardrail_trap_phase_invalid_during_alloc)
$__internal_1_$__cuda_sm10x_tcgen05_guardrail_trap_phase_invalid_during_alloc:
[----:B------:R-:W-:Y:S05]  /*9b50*/  BPT.TRAP 0x1 ;  /* 0x000000040000795c */ /* 0x000fea0000300000 */
[----:B------:R-:W-:-:S04]  /*9b60*/  MOV R3, 0x0 ;  /* 0x0000000000037802 */ /* 0x000fc80000000f00 */
[----:B------:R-:W-:Y:S05]  /*9b70*/  RET.REL.NODEC R2 `(_ZN7cutlass13device_kernelINS_4gemm6kernel13GemmUniversalIN4cute5tupleIJiiiiEEENS1_10collective13CollectiveMmaINS1_35MainloopSm100TmaUmmaWarpSpecializedILi6ELi2ELi4ENS5_IJNS4_1CILi1EEESB_SB_EEEEENS5_IJNSA_ILi128EEESE_NSA_ILi64EEEEEENS_10bfloat16_tENS5_IJSB_llEEESH_NS5_IJlSB_lEEENS4_8TiledMMAINS4_8MMA_AtomIJNS4_20SM100_MMA_F16BF16_SSISH_SH_fLi128ELi128ELNS4_4UMMA5MajorE1ELSO_0ELNSN_7ScaleInE0ELSP_0EEEEEENS4_6LayoutISC_NS5_IJNSA_ILi0EEEST_ST_EEEEENS5_IJNS4_10UnderscoreESW_SW_EEEEENS4_13SM90_TMA_LOADENS4_14ComposedLayoutINS4_7SwizzleILi3ELi4ELi3EEENS4_18smem_ptr_flag_bitsILi16EEENSS_INS5_IJSF_NSA_ILi8EEEEEENS5_IJSB_SF_EEEEEEEvNS4_8identityESZ_NS10_IS12_S14_NSS_INS5_IJS15_SF_EEENS5_IJSF_SB_EEEEEEEvS1A_EENS_8epilogue10collective18CollectiveEpilogueINS1G_23Sm100TmaWarpSpecializedILi4ELi2ELi32ELb1ELb0EEEJSG_NS5_IJNSS_ISE_SB_EENSS_INSA_ILi32EEESB_EEEEESH_SJ_SH_SJ_NS1G_6fusion15FusionCallbacksIS1K_NS1P_17LinearCombinationISH_fSH_fLNS_15FloatRoundStyleE2EEESG_S1O_JEEENS4_5SM1004TMEM4LOAD26SM100_TMEM_LOAD_32dp32b32xESZ_NS10_INS11_ILi2ELi4ELi3EEES14_NSS_INS5_IJS15_S1M_EEENS5_IJS1M_SB_EEEEEEENS4_39AutoVectorizingCopyWithAssumedAlignmentILi128EEENS4_14SM90_TMA_STOREES23_S25_S25_EEEvvEEEEvNT_6ParamsE) ;  /* 0xffffff6402207950 */ /* 0x000fea0003c3ffff */
        .weak           $__internal_2_$__cuda_sm10x_tcgen05_guardrail_trap_unallocated_columns_being_dealloced
        .type           $__internal_2_$__cuda_sm10x_tcgen05_guardrail_trap_unallocated_columns_being_dealloced,@function
        .size           $__internal_2_$__cuda_sm10x_tcgen05_guardrail_trap_unallocated_columns_being_dealloced,(.L_x_182 - $__internal_2_$__cuda_sm10x_tcgen05_guardrail_trap_unallocated_columns_being_dealloced)
$__internal_2_$__cuda_sm10x_tcgen05_guardrail_trap_unallocated_columns_being_dealloced:
[----:B------:R-:W-:Y:S05]  /*9b80*/  BPT.TRAP 0x1 ;  /* 0x000000040000795c */ /* 0x000fea0000300000 */
[----:B------:R-:W-:-:S04]  /*9b90*/  HFMA2 R3, -RZ, RZ, 0, 0 ;  /* 0x00000000ff037431 */ /* 0x000fc800000001ff */
[----:B------:R-:W-:Y:S05]  /*9ba0*/  RET.REL.NODEC R2 `(_ZN7cutlass13device_kernelINS_4gemm6kernel13GemmUniversalIN4cute5tupleIJiiiiEEENS1_10collective13CollectiveMmaINS1_35MainloopSm100TmaUmmaWarpSpecializedILi6ELi2ELi4ENS5_IJNS4_1CILi1EEESB_SB_EEEEENS5_IJNSA_ILi128EEESE_NSA_ILi64EEEEEENS_10bfloat16_tENS5_IJSB_llEEESH_NS5_IJlSB_lEEENS4_8TiledMMAINS4_8MMA_AtomIJNS4_20SM100_MMA_F16BF16_SSISH_SH_fLi128ELi128ELNS4_4UMMA5MajorE1ELSO_0ELNSN_7ScaleInE0ELSP_0EEEEEENS4_6LayoutISC_NS5_IJNSA_ILi0EEEST_ST_EEEEENS5_IJNS4_10UnderscoreESW_SW_EEEEENS4_13SM90_TMA_LOADENS4_14ComposedLayoutINS4_7SwizzleILi3ELi4ELi3EEENS4_18smem_ptr_flag_bitsILi16EEENSS_INS5_IJSF_NSA_ILi8EEEEEENS5_IJSB_SF_EEEEEEEvNS4_8identityESZ_NS10_IS12_S14_NSS_INS5_IJS15_SF_EEENS5_IJSF_SB_EEEEEEEvS1A_EENS_8epilogue10collective18CollectiveEpilogueINS1G_23Sm100TmaWarpSpecializedILi4ELi2ELi32ELb1ELb0EEEJSG_NS5_IJNSS_ISE_SB_EENSS_INSA_ILi32EEESB_EEEEESH_SJ_SH_SJ_NS1G_6fusion15FusionCallbacksIS1K_NS1P_17LinearCombinationISH_fSH_fLNS_15FloatRoundStyleE2EEESG_S1O_JEEENS4_5SM1004TMEM4LOAD26SM100_TMEM_LOAD_32dp32b32xESZ_NS10_INS11_ILi2ELi4ELi3EEES14_NSS_INS5_IJS15_S1M_EEENS5_IJS1M_SB_EEEEEEENS4_39AutoVectorizingCopyWithAssumedAlignmentILi128EEENS4_14SM90_TMA_STOREES23_S25_S25_EEEvvEEEEvNT_6ParamsE) ;  /* 0xffffff6402147950 */ /* 0x000fea0003c3ffff */
.L_x_181:
[----:B------:R-:W-:-:S00]  /*9bb0*/  BRA `(.L_x_181) ;  /* 0xfffffffc00fc7947 */ /* 0x000fc0000383ffff */
[----:B------:R-:W-:-:S00]  /*9bc0*/  NOP ;  /* 0x0000000000007918 */ /* 0x000fc00000000000 */
        /* <DEDUP_REMOVED lines=11> */
.L_x_182:


//--------------------- .nv.global.init           --------------------------
	.section	.nv.global.init,"aw",@progbits
.nv.global.init:
	.type		$str$27,@object
	.size		$str$27,($str$28 - $str$27)
$str$27:
        /*0000*/ 	.byte	0x28, 0x61, 0x64, 0x64, 0x72, 0x65, 0x73, 0x73, 0x20, 0x26, 0x20, 0x6d, 0x61, 0x73, 0x6b, 0x29
        /*0010*/ 	.byte	0x20, 0x3d, 0x3d, 0x20, 0x30, 0x00
	.type		$str$28,@object
	.size		$str$28,($str$26 - $str$28)
$str$28:
        /*0016*/ 	.byte	0x2f, 0x74, 0x6d, 0x70, 0x2f, 0x63, 0x75, 0x74, 0x6c, 0x61, 0x73, 0x73, 0x5f, 0x73, 0x77, 0x65
        /*0026*/ 	.byte	0x65, 0x70, 0x5f, 0x73, 0x72, 0x63, 0x2f, 0x69, 0x6e, 0x63, 0x6c, 0x75, 0x64, 0x65, 0x2f, 0x63
        /*0036*/ 	.byte	0x75, 0x74, 0x65, 0x2f, 0x70, 0x6f, 0x69, 0x6e, 0x74, 0x65, 0x72, 0x5f, 0x66, 0x6c, 0x61, 0x67
        /*0046*/ 	.byte	0x67, 0x65, 0x64, 0x2e, 0x68, 0x70, 0x70, 0x00
	.type		$str$26,@object
	.size		$str$26,($str$25 - $str$26)
$str$26:
        /*004e*/ 	.byte	0x2f, 0x74, 0x6d, 0x70, 0x2f, 0x63, 0x75, 0x74, 0x6c, 0x61, 0x73, 0x73, 0x5f, 0x73, 0x77, 0x65
        /*005e*/ 	.byte	0x65, 0x70, 0x5f, 0x73, 0x72, 0x63, 0x2f, 0x69, 0x6e, 0x63, 0x6c, 0x75, 0x64, 0x65, 0x2f, 0x63
        /*006e*/ 	.byte	0x75, 0x74, 0x65, 0x2f, 0x61, 0x74, 0x6f, 0x6d, 0x2f, 0x63, 0x6f, 0x70, 0x79, 0x5f, 0x74, 0x72
        /*007e*/ 	.byte	0x61, 0x69, 0x74, 0x73, 0x5f, 0x73, 0x6d, 0x31, 0x30, 0x30, 0x2e, 0x68, 0x70, 0x70, 0x00
	.type		$str$25,@object
	.size		$str$25,(__unnamed_1 - $str$25)
$str$25:
        /*008d*/ 	.byte	0x28, 0x28, 0x75, 0x69, 0x6e, 0x74, 0x33, 0x32, 0x5f, 0x74, 0x28, 0x74, 0x68, 0x72, 0x65, 0x61
        /*009d*/ 	.byte	0x64, 0x49, 0x64, 0x78, 0x2e, 0x78, 0x29, 0x20, 0x2f, 0x20, 0x33, 0x32, 0x29, 0x20, 0x25, 0x20
        /*00ad*/ 	.byte	0x34, 0x29, 0x20, 0x3d, 0x3d, 0x20, 0x28, 0x28, 0x28, 0x74, 0x6d, 0x65, 0x6d, 0x5f, 0x61, 0x64
        /*00bd*/ 	.byte	0x64, 0x72, 0x20, 0x3e, 0x3e, 0x20, 0x31, 0x36, 0x29, 0x20, 0x2f, 0x20, 0x33, 0x32, 0x29, 0x20
        /*00cd*/ 	.byte	0x25, 0x20, 0x34, 0x29, 0x00
	.type		__unnamed_1,@object
	.size		__unnamed_1,(__unnamed_2 - __unnamed_1)
__unnamed_1:
        /*00d2*/ 	.byte	0x61, 0x75, 0x74, 0x6f, 0x20, 0x63, 0x75, 0x74, 0x65, 0x3a, 0x3a, 0x61, 0x73, 0x5f, 0x70, 0x6f
        /* <DEDUP_REMOVED lines=24> */
        /*0262*/ 	.byte	0x34, 0x30, 0x39, 0x36, 0x3e, 0x3e, 0x3e, 0x3e, 0x5d, 0x00
	.type		__unnamed_2,@object
	.size		__unnamed_2,(.L_2 - __unnamed_2)
__unnamed_2:
        /* <DEDUP_REMOVED lines=42> */
        /*050c*/ 	.byte	0x3e, 0x3e, 0x5d, 0x00
.L_2:


//--------------------- .nv.shared._ZN7cutlass13device_kernelINS_4gemm6kernel13GemmUniversalIN4cute5tupleIJiiiiEEENS1_10collective13CollectiveMmaINS1_35MainloopSm100TmaUmmaWarpSpecializedILi6ELi2ELi4ENS5_IJNS4_1CILi1EEESB_SB_EEEEENS5_IJNSA_ILi128EEESE_NSA_ILi64EEEEEENS_10bfloat16_tENS5_IJSB_llEEESH_NS5_IJlSB_lEEENS4_8TiledMMAINS4_8MMA_AtomIJNS4_20SM100_MMA_F16BF16_SSISH_SH_fLi128ELi128ELNS4_4UMMA5MajorE1ELSO_0ELNSN_7ScaleInE0ELSP_0EEEEEENS4_6LayoutISC_NS5_IJNSA_ILi0EEEST_ST_EEEEENS5_IJNS4_10UnderscoreESW_SW_EEEEENS4_13SM90_TMA_LOADENS4_14ComposedLayoutINS4_7SwizzleILi3ELi4ELi3EEENS4_18smem_ptr_flag_bitsILi16EEENSS_INS5_IJSF_NSA_ILi8EEEEEENS5_IJSB_SF_EEEEEEEvNS4_8identityESZ_NS10_IS12_S14_NSS_INS5_IJS15_SF_EEENS5_IJSF_SB_EEEEEEEvS1A_EENS_8epilogue10collective18CollectiveEpilogueINS1G_23Sm100TmaWarpSpecializedILi4ELi2ELi32ELb1ELb0EEEJSG_NS5_IJNSS_ISE_SB_EENSS_INSA_ILi32EEESB_EEEEESH_SJ_SH_SJ_NS1G_6fusion15FusionCallbacksIS1K_NS1P_17LinearCombinationISH_fSH_fLNS_15FloatRoundStyleE2EEESG_S1O_JEEENS4_5SM1004TMEM4LOAD26SM100_TMEM_LOAD_32dp32b32xESZ_NS10_INS11_ILi2ELi4ELi3EEES14_NSS_INS5_IJS15_S1M_EEENS5_IJS1M_SB_EEEEEEENS4_39AutoVectorizingCopyWithAssumedAlignmentILi128EEENS4_14SM90_TMA_STOREES23_S25_S25_EEEvvEEEEvNT_6ParamsE --------------------------
	.section	.nv.shared._ZN7cutlass13device_kernelINS_4gemm6kernel13GemmUniversalIN4cute5tupleIJiiiiEEENS1_10collective13CollectiveMmaINS1_35MainloopSm100TmaUmmaWarpSpecializedILi6ELi2ELi4ENS5_IJNS4_1CILi1EEESB_SB_EEEEENS5_IJNSA_ILi128EEESE_NSA_ILi64EEEEEENS_10bfloat16_tENS5_IJSB_llEEESH_NS5_IJlSB_lEEENS4_8TiledMMAINS4_8MMA_AtomIJNS4_20SM100_MMA_F16BF16_SSISH_SH_fLi128ELi128ELNS4_4UMMA5MajorE1ELSO_0ELNSN_7ScaleInE0ELSP_0EEEEEENS4_6LayoutISC_NS5_IJNSA_ILi0EEEST_ST_EEEEENS5_IJNS4_10UnderscoreESW_SW_EEEEENS4_13SM90_TMA_LOADENS4_14ComposedLayoutINS4_7SwizzleILi3ELi4ELi3EEENS4_18smem_ptr_flag_bitsILi16EEENSS_INS5_IJSF_NSA_ILi8EEEEEENS5_IJSB_SF_EEEEEEEvNS4_8identityESZ_NS10_IS12_S14_NSS_INS5_IJS15_SF_EEENS5_IJSF_SB_EEEEEEEvS1A_EENS_8epilogue10collective18CollectiveEpilogueINS1G_23Sm100TmaWarpSpecializedILi4ELi2ELi32ELb1ELb0EEEJSG_NS5_IJNSS_ISE_SB_EENSS_INSA_ILi32EEESB_EEEEESH_SJ_SH_SJ_NS1G_6fusion15FusionCallbacksIS1K_NS1P_17LinearCombinationISH_fSH_fLNS_15FloatRoundStyleE2EEESG_S1O_JEEENS4_5SM1004TMEM4LOAD26SM100_TMEM_LOAD_32dp32b32xESZ_NS10_INS11_ILi2ELi4ELi3EEES14_NSS_INS5_IJS15_S1M_EEENS5_IJS1M_SB_EEEEEEENS4_39AutoVectorizingCopyWithAssumedAlignmentILi128EEENS4_14SM90_TMA_STOREES23_S25_S25_EEEvvEEEEvNT_6ParamsE,"aw",@nobits
	.sectionflags	@""
	.align	16
	.zero		1024


//--------------------- .nv.shared.reserved.0     --------------------------
	.section	.nv.shared.reserved.0,"aw",@nobits
	.weak		__nv_reservedSMEM_offset_0_alias
	.size		__nv_reservedSMEM_offset_0_alias, 0, 64
	.other		__nv_reservedSMEM_offset_0_alias,@"STO_CUDA_RESERVED_SHARED STV_DEFAULT"
__nv_reservedSMEM_offset_0_alias:
	.zero		0
.nv.shared.reserved.0:
	.zero		64
	.weak		__nv_reservedSMEM_tcgen05_partition
	.type		__nv_reservedSMEM_tcgen05_partition,@object
	.size		__nv_reservedSMEM_tcgen05_partition,(.L_0 - __nv_reservedSMEM_tcgen05_partition)
__nv_reservedSMEM_tcgen05_partition:
	.zero		32
.L_0:


//--------------------- .nv.global                --------------------------
	.section	.nv.global,"aw",@nobits
.nv.global:
	.type		_ZN40_INTERNAL_2fcc3ac3_4_k_cu_60599815_339434cute1_E,@object
	.size		_ZN40_INTERNAL_2fcc3ac3_4_k_cu_60599815_339434cute1_E,(_ZN40_INTERNAL_2fcc3ac3_4_k_cu_60599815_339434cuda3std3__45__cpo6cbeginE - _ZN40_INTERNAL_2fcc3ac3_4_k_cu_60599815_339434cute1_E)
_ZN40_INTERNAL_2fcc3ac3_4_k_cu_60599815_339434cute1_E:
	.zero		1
	.type		_ZN40_INTERNAL_2fcc3ac3_4_k_cu_60599815_339434cuda3std3__45__cpo6cbeginE,@object
	.size		_ZN40_INTERNAL_2fcc3ac3_4_k_cu_60599815_339434cuda3std3__45__cpo6cbeginE,(_ZN40_INTERNAL_2fcc3ac3_4_k_cu_60599815_339434cuda3std3__48in_placeE - _ZN40_INTERNAL_2fcc3ac3_4_k_cu_60599815_339434cuda3std3__45__cpo6cbeginE)
_ZN40_INTERNAL_2fcc3ac3_4_k_cu_60599815_339434cuda3std3__45__cpo6cbeginE:
	.zero		1
	.type		_ZN40_INTERNAL_2fcc3ac3_4_k_cu_60599815_339434cuda3std3__48in_placeE,@object
	.size		_ZN40_INTERNAL_2fcc3ac3_4_k_cu_60599815_339434cuda3std3__48in_placeE,(_ZN40_INTERNAL_2fcc3ac3_4_k_cu_60599815_339434cuda3std6ranges3__45__cpo9iter_moveE - _ZN40_INTERNAL_2fcc3ac3_4_k_cu_60599815_339434cuda3std3__48in_placeE)
_ZN40_INTERNAL_2fcc3ac3_4_k_cu_60599815_339434cuda3std3__48in_placeE:
	.zero		1
	.type		_ZN40_INTERNAL_2fcc3ac3_4_k_cu_60599815_339434cuda3std6ranges3__45__cpo9iter_moveE,@object
	.size		_ZN40_INTERNAL_2fcc3ac3_4_k_cu_60599815_339434cuda3std6ranges3__45__cpo9iter_moveE,(_ZN40_INTERNAL_2fcc3ac3_4_k_cu_60599815_339434cuda3std3__45__cpo5beginE - _ZN40_INTERNAL_2fcc3ac3_4_k_cu_60599815_339434cuda3std6ranges3__45__cpo9iter_moveE)
_ZN40_INTERNAL_2fcc3ac3_4_k_cu_60599815_339434cuda3std6ranges3__45__cpo9iter_moveE:
	.zero		1
	.type		_ZN40_INTERNAL_2fcc3ac3_4_k_cu_60599815_339434cuda3std3__45__cpo5beginE,@object
	.size		_ZN40_INTERNAL_2fcc3ac3_4_k_cu_60599815_339434cuda3std3__45__cpo5beginE,(_ZN40_INTERNAL_2fcc3ac3_4_k_cu_60599815_339434cuda3std3__442_GLOBAL__N__2fcc3ac3_4_k_cu_60599815_339436ignoreE - _ZN40_INTERNAL_2fcc3ac3_4_k_cu_60599815_339434cuda3std3__45__cpo5beginE)
_ZN40_INTERNAL_2fcc3ac3_4_k_cu_60599815_339434cuda3std3__45__cpo5beginE:
	.zero		1
	.type		_ZN40_INTERNAL_2fcc3ac3_4_k_cu_60599815_339434cuda3std3__442_GLOBAL__N__2fcc3ac3_4_k_cu_60599815_339436ignoreE,@object
	.size		_ZN40_INTERNAL_2fcc3ac3_4_k_cu_60599815_339434cuda3std3__442_GLOBAL__N__2fcc3ac3_4_k_cu_60599815_339436ignoreE,(_ZN40_INTERNAL_2fcc3ac3_4_k_cu_60599815_339434cute7productE - _ZN40_INTERNAL_2fcc3ac3_4_k_cu_60599815_339434cuda3std3__442_GLOBAL__N__2fcc3ac3_4_k_cu_60599815_339436ignoreE)
_ZN40_INTERNAL_2fcc3ac3_4_k_cu_60599815_339434cuda3std3__442_GLOBAL__N__2fcc3ac3_4_k_cu_60599815_339436ignoreE:
	.zero		1
	.type		_ZN40_INTERNAL_2fcc3ac3_4_k_cu_60599815_339434cute7productE,@object
	.size		_ZN40_INTERNAL_2fcc3ac3_4_k_cu_60599815_339434cute7productE,(_ZN40_INTERNAL_2fcc3ac3_4_k_cu_60599815_339434cuda3std3__45__cpo3endE - _ZN40_INTERNAL_2fcc3ac3_4_k_cu_60599815_339434cute7productE)
_ZN40_INTERNAL_2fcc3ac3_4_k_cu_60599815_339434cute7productE:
	.zero		1
	.type		_ZN40_INTERNAL_2fcc3ac3_4_k_cu_60599815_339434cuda3std3__45__cpo3endE,@object
	.size		_ZN40_INTERNAL_2fcc3ac3_4_k_cu_60599815_339434cuda3std3__45__cpo3endE,(_ZN40_INTERNAL_2fcc3ac3_4_k_cu_60599815_339434cuda3std3__419piecewise_constructE - _ZN40_INTERNAL_2fcc3ac3_4_k_cu_60599815_339434cuda3std3__45__cpo3endE)
_ZN40_INTERNAL_2fcc3ac3_4_k_cu_60599815_339434cuda3std3__45__cpo3endE:
	.zero		1
	.type		_ZN40_INTERNAL_2fcc3ac3_4_k_cu_60599815_339434cuda3std3__419piecewise_constructE,@object
	.size		_ZN40_INTERNAL_2fcc3ac3_4_k_cu_60599815_339434cuda3std3__419piecewise_constructE,(_ZN40_INTERNAL_2fcc3ac3_4_k_cu_60599815_339434cuda3std3__45__cpo4cendE - _ZN40_INTERNAL_2fcc3ac3_4_k_cu_60599815_339434cuda3std3__419piecewise_constructE)
_ZN40_INTERNAL_2fcc3ac3_4_k_cu_60599815_339434cuda3std3__419piecewise_constructE:
	.zero		1
	.type		_ZN40_INTERNAL_2fcc3ac3_4_k_cu_60599815_339434cuda3std3__45__cpo4cendE,@object
	.size		_ZN40_INTERNAL_2fcc3ac3_4_k_cu_60599815_339434cuda3std3__45__cpo4cendE,(_ZN40_INTERNAL_2fcc3ac3_4_k_cu_60599815_339434cuda3std6ranges3__45__cpo4swapE - _ZN40_INTERNAL_2fcc3ac3_4_k_cu_60599815_339434cuda3std3__45__cpo4cendE)
_ZN40_INTERNAL_2fcc3ac3_4_k_cu_60599815_339434cuda3std3__45__cpo4cendE:
	.zero		1
	.type		_ZN40_INTERNAL_2fcc3ac3_4_k_cu_60599815_339434cuda3std6ranges3__45__cpo4swapE,@object
	.size		_ZN40_INTERNAL_2fcc3ac3_4_k_cu_60599815_339434cuda3std6ranges3__45__cpo4swapE,(.L_10 - _ZN40_INTERNAL_2fcc3ac3_4_k_cu_60599815_339434cuda3std6ranges3__45__cpo4swapE)
_ZN40_INTERNAL_2fcc3ac3_4_k_cu_60599815_339434cuda3std6ranges3__45__cpo4swapE:
	.zero		1
.L_10:


//--------------------- .nv.constant0._ZN7cutlass13device_kernelINS_4gemm6kernel13GemmUniversalIN4cute5tupleIJiiiiEEENS1_10collective13CollectiveMmaINS1_35MainloopSm100TmaUmmaWarpSpecializedILi6ELi2ELi4ENS5_IJNS4_1CILi1EEESB_SB_EEEEENS5_IJNSA_ILi128EEESE_NSA_ILi64EEEEEENS_10bfloat16_tENS5_IJSB_llEEESH_NS5_IJlSB_lEEENS4_8TiledMMAINS4_8MMA_AtomIJNS4_20SM100_MMA_F16BF16_SSISH_SH_fLi128ELi128ELNS4_4UMMA5MajorE1ELSO_0ELNSN_7ScaleInE0ELSP_0EEEEEENS4_6LayoutISC_NS5_IJNSA_ILi0EEEST_ST_EEEEENS5_IJNS4_10UnderscoreESW_SW_EEEEENS4_13SM90_TMA_LOADENS4_14ComposedLayoutINS4_7SwizzleILi3ELi4ELi3EEENS4_18smem_ptr_flag_bitsILi16EEENSS_INS5_IJSF_NSA_ILi8EEEEEENS5_IJSB_SF_EEEEEEEvNS4_8identityESZ_NS10_IS12_S14_NSS_INS5_IJS15_SF_EEENS5_IJSF_SB_EEEEEEEvS1A_EENS_8epilogue10collective18CollectiveEpilogueINS1G_23Sm100TmaWarpSpecializedILi4ELi2ELi32ELb1ELb0EEEJSG_NS5_IJNSS_ISE_SB_EENSS_INSA_ILi32EEESB_EEEEESH_SJ_SH_SJ_NS1G_6fusion15FusionCallbacksIS1K_NS1P_17LinearCombinationISH_fSH_fLNS_15FloatRoundStyleE2EEESG_S1O_JEEENS4_5SM1004TMEM4LOAD26SM100_TMEM_LOAD_32dp32b32xESZ_NS10_INS11_ILi2ELi4ELi3EEES14_NSS_INS5_IJS15_S1M_EEENS5_IJS1M_SB_EEEEEEENS4_39AutoVectorizingCopyWithAssumedAlignmentILi128EEENS4_14SM90_TMA_STOREES23_S25_S25_EEEvvEEEEvNT_6ParamsE --------------------------
	.section	.nv.constant0._ZN7cutlass13device_kernelINS_4gemm6kernel13GemmUniversalIN4cute5tupleIJiiiiEEENS1_10collective13CollectiveMmaINS1_35MainloopSm100TmaUmmaWarpSpecializedILi6ELi2ELi4ENS5_IJNS4_1CILi1EEESB_SB_EEEEENS5_IJNSA_ILi128EEESE_NSA_ILi64EEEEEENS_10bfloat16_tENS5_IJSB_llEEESH_NS5_IJlSB_lEEENS4_8TiledMMAINS4_8MMA_AtomIJNS4_20SM100_MMA_F16BF16_SSISH_SH_fLi128ELi128ELNS4_4UMMA5MajorE1ELSO_0ELNSN_7ScaleInE0ELSP_0EEEEEENS4_6LayoutISC_NS5_IJNSA_ILi0EEEST_ST_EEEEENS5_IJNS4_10UnderscoreESW_SW_EEEEENS4_13SM90_TMA_LOADENS4_14ComposedLayoutINS4_7SwizzleILi3ELi4ELi3EEENS4_18smem_ptr_flag_bitsILi16EEENSS_INS5_IJSF_NSA_ILi8EEEEEENS5_IJSB_SF_EEEEEEEvNS4_8identityESZ_NS10_IS12_S14_NSS_INS5_IJS15_SF_EEENS5_IJSF_SB_EEEEEEEvS1A_EENS_8epilogue10collective18CollectiveEpilogueINS1G_23Sm100TmaWarpSpecializedILi4ELi2ELi32ELb1ELb0EEEJSG_NS5_IJNSS_ISE_SB_EENSS_INSA_ILi32EEESB_EEEEESH_SJ_SH_SJ_NS1G_6fusion15FusionCallbacksIS1K_NS1P_17LinearCombinationISH_fSH_fLNS_15FloatRoundStyleE2EEESG_S1O_JEEENS4_5SM1004TMEM4LOAD26SM100_TMEM_LOAD_32dp32b32xESZ_NS10_INS11_ILi2ELi4ELi3EEES14_NSS_INS5_IJS15_S1M_EEENS5_IJS1M_SB_EEEEEEENS4_39AutoVectorizingCopyWithAssumedAlignmentILi128EEENS4_14SM90_TMA_STOREES23_S25_S25_EEEvvEEEEvNT_6ParamsE,"a",@progbits
	.sectionflags	@""
	.align	4
.nv.constant0._ZN7cutlass13device_kernelINS_4gemm6kernel13GemmUniversalIN4cute5tupleIJiiiiEEENS1_10collective13CollectiveMmaINS1_35MainloopSm100TmaUmmaWarpSpecializedILi6ELi2ELi4ENS5_IJNS4_1CILi1EEESB_SB_EEEEENS5_IJNSA_ILi128EEESE_NSA_ILi64EEEEEENS_10bfloat16_tENS5_IJSB_llEEESH_NS5_IJlSB_lEEENS4_8TiledMMAINS4_8MMA_AtomIJNS4_20SM100_MMA_F16BF16_SSISH_SH_fLi128ELi128ELNS4_4UMMA5MajorE1ELSO_0ELNSN_7ScaleInE0ELSP_0EEEEEENS4_6LayoutISC_NS5_IJNSA_ILi0EEEST_ST_EEEEENS5_IJNS4_10UnderscoreESW_SW_EEEEENS4_13SM90_TMA_LOADENS4_14ComposedLayoutINS4_7SwizzleILi3ELi4ELi3EEENS4_18smem_ptr_flag_bitsILi16EEENSS_INS5_IJSF_NSA_ILi8EEEEEENS5_IJSB_SF_EEEEEEEvNS4_8identityESZ_NS10_IS12_S14_NSS_INS5_IJS15_SF_EEENS5_IJSF_SB_EEEEEEEvS1A_EENS_8epilogue10collective18CollectiveEpilogueINS1G_23Sm100TmaWarpSpecializedILi4ELi2ELi32ELb1ELb0EEEJSG_NS5_IJNSS_ISE_SB_EENSS_INSA_ILi32EEESB_EEEEESH_SJ_SH_SJ_NS1G_6fusion15FusionCallbacksIS1K_NS1P_17LinearCombinationISH_fSH_fLNS_15FloatRoundStyleE2EEESG_S1O_JEEENS4_5SM1004TMEM4LOAD26SM100_TMEM_LOAD_32dp32b32xESZ_NS10_INS11_ILi2ELi4ELi3EEES14_NSS_INS5_IJS15_S1M_EEENS5_IJS1M_SB_EEEEEEENS4_39AutoVectorizingCopyWithAssumedAlignmentILi128EEENS4_14SM90_TMA_STOREES23_S25_S25_EEEvvEEEEvNT_6ParamsE:
	.zero		2944


//--------------------- SYMBOLS --------------------------

	.type		.nv.reservedSmem.offset0,@object
	.size		.nv.reservedSmem.offset0,0x4
	.type		.nv.reservedSmem.cap,@object
	.size		.nv.reservedSmem.cap,0x4
	.type		__assertfail,@function
